# CuTe-DSL kernel — source=fa4 family=fa4_fwd_sm100
# config = {"dtype": "Float8E4M3FN", "causal": false, "use_2cta": false, "q_stage": 1, "head_dim": 192, "head_dim_v": 192}


// ===== COMPILED SASS (sm_100a) =====

	.target	sm_100a

	.elftype	@"ET_EXEC"


//--------------------- .note.nv.tkinfo           --------------------------
	.section	.note.nv.tkinfo,"",@"SHT_NOTE"
	.sectionflags	@"SHF_NOTE_NV_TKINFO"
	.tkinfo
        /*0018*/ 	.word	0x00000081
        /*0030*/ 	.string	""
        /*0030*/ 	.string	"ptxas"
        /*0030*/ 	.string	"Cuda compilation tools, release 12.9, V12.9.83"
        /*0030*/ 	.string	"Build system must define TOOLS_VERSION_EXTENDED"
        /*0030*/ 	.string	"-O 3 -arch sm_100a "



//--------------------- .note.nv.cuver            --------------------------
	.section	.note.nv.cuver,"",@"SHT_NOTE"
	.sectionflags	@"SHF_NOTE_NV_CUVER"
        /*0018*/ 	.short	0x0001
        /*001a*/ 	.short	0x0064
        /*001c*/ 	.short	0x0001
        /*001e*/ 	.short	0x0000
        /*0020*/ 	.short	0x0001
        /*0022*/ 	.short	0x0000


//--------------------- .nv.info                  --------------------------
	.section	.nv.info,"",@"SHT_CUDA_INFO"
	.align	4


	//----- nvinfo : EIATTR_REGCOUNT
	.align		4
        /*0000*/ 	.byte	0x04, 0x2f
        /*0002*/ 	.short	(.L_4 - .L_3)
	.align		4
.L_3:
        /*0004*/ 	.word	index@(kernel_cutlass_kernel_flash_attncuteflash_fwd_sm100FlashAttentionForwardSm100_object_at__tensor0000o19211101213_tensor0000o19211101213_tensor0000o19210111213_tensor0000o19211101213_tensor_0)
        /*0008*/ 	.word	0x00000080


	//----- nvinfo : EIATTR_FRAME_SIZE
	.align		4
.L_4:
        /*000c*/ 	.byte	0x04, 0x11
        /*000e*/ 	.short	(.L_6 - .L_5)
	.align		4
.L_5:
        /*0010*/ 	.word	index@($__internal_2_$__cuda_sm10x_tcgen05_guardrail_trap_unallocated_columns_being_dealloced)
        /*0014*/ 	.word	0x00000000


	//----- nvinfo : EIATTR_FRAME_SIZE
	.align		4
.L_6:
        /*0018*/ 	.byte	0x04, 0x11
        /*001a*/ 	.short	(.L_8 - .L_7)
	.align		4
.L_7:
        /*001c*/ 	.word	index@($__internal_1_$__cuda_sm10x_tcgen05_guardrail_trap_phase_invalid_during_alloc)
        /*0020*/ 	.word	0x00000000


	//----- nvinfo : EIATTR_FRAME_SIZE
	.align		4
.L_8:
        /*0024*/ 	.byte	0x04, 0x11
        /*0026*/ 	.short	(.L_10 - .L_9)
	.align		4
.L_9:
        /*0028*/ 	.word	index@($__internal_0_$__cuda_sm10x_tcgen05_guardrail_trap_col_being_dealloced_not_returned_by_alloc)
        /*002c*/ 	.word	0x00000000


	//----- nvinfo : EIATTR_FRAME_SIZE
	.align		4
.L_10:
        /*0030*/ 	.byte	0x04, 0x11
        /*0032*/ 	.short	(.L_12 - .L_11)
	.align		4
.L_11:
        /*0034*/ 	.word	index@(kernel_cutlass_kernel_flash_attncuteflash_fwd_sm100FlashAttentionForwardSm100_object_at__tensor0000o19211101213_tensor0000o19211101213_tensor0000o19210111213_tensor0000o19211101213_tensor_0)
        /*0038*/ 	.word	0x00000000


	//----- nvinfo : EIATTR_MIN_STACK_SIZE
	.align		4
.L_12:
        /*003c*/ 	.byte	0x04, 0x12
        /*003e*/ 	.short	(.L_14 - .L_13)
	.align		4
.L_13:
        /*0040*/ 	.word	index@(kernel_cutlass_kernel_flash_attncuteflash_fwd_sm100FlashAttentionForwardSm100_object_at__tensor0000o19211101213_tensor0000o19211101213_tensor0000o19210111213_tensor0000o19211101213_tensor_0)
        /*0044*/ 	.word	0x00000000
.L_14:


//--------------------- .nv.info.kernel_cutlass_kernel_flash_attncuteflash_fwd_sm100FlashAttentionForwardSm100_object_at__tensor0000o19211101213_tensor0000o19211101213_tensor0000o19210111213_tensor0000o19211101213_tensor_0 --------------------------
	.section	.nv.info.kernel_cutlass_kernel_flash_attncuteflash_fwd_sm100FlashAttentionForwardSm100_object_at__tensor0000o19211101213_tensor0000o19211101213_tensor0000o19210111213_tensor0000o19211101213_tensor_0,"",@"SHT_CUDA_INFO"
	.sectionflags	@""
	.align	4


	//----- nvinfo : EIATTR_CUDA_API_VERSION
	.align		4
        /*0000*/ 	.byte	0x04, 0x37
        /*0002*/ 	.short	(.L_16 - .L_15)
.L_15:
        /*0004*/ 	.word	0x00000081


	//----- nvinfo : EIATTR_KPARAM_INFO
	.align		4
.L_16:
        /*0008*/ 	.byte	0x04, 0x17
        /*000a*/ 	.short	(.L_18 - .L_17)
.L_17:
        /*000c*/ 	.word	0x00000000
        /*0010*/ 	.short	0x0011
        /*0012*/ 	.short	0x02a8
        /*0014*/ 	.byte	0x00, 0xf0, 0x11, 0x00


	//----- nvinfo : EIATTR_KPARAM_INFO
	.align		4
.L_18:
        /*0018*/ 	.byte	0x04, 0x17
        /*001a*/ 	.short	(.L_20 - .L_19)
.L_19:
        /*001c*/ 	.word	0x00000000
        /*0020*/ 	.short	0x0010
        /*0022*/ 	.short	0x029c
        /*0024*/ 	.byte	0x00, 0xf0, 0x31, 0x00


	//----- nvinfo : EIATTR_KPARAM_INFO
	.align		4
.L_20:
        /*0028*/ 	.byte	0x04, 0x17
        /*002a*/ 	.short	(.L_22 - .L_21)
.L_21:
        /*002c*/ 	.word	0x00000000
        /*0030*/ 	.short	0x000f
        /*0032*/ 	.short	0x0298
        /*0034*/ 	.byte	0x00, 0xf0, 0x11, 0x00


	//----- nvinfo : EIATTR_KPARAM_INFO
	.align		4
.L_22:
        /*0038*/ 	.byte	0x04, 0x17
        /*003a*/ 	.short	(.L_24 - .L_23)
.L_23:
        /*003c*/ 	.word	0x00000000
        /*0040*/ 	.short	0x000e
        /*0042*/ 	.short	0x0294
        /*0044*/ 	.byte	0x00, 0xf0, 0x11, 0x00


	//----- nvinfo : EIATTR_KPARAM_INFO
	.align		4
.L_24:
        /*0048*/ 	.byte	0x04, 0x17
        /*004a*/ 	.short	(.L_26 - .L_25)
.L_25:
        /*004c*/ 	.word	0x00000000
        /*0050*/ 	.short	0x000d
        /*0052*/ 	.short	0x0290
        /*0054*/ 	.byte	0x00, 0xf0, 0x11, 0x00


	//----- nvinfo : EIATTR_KPARAM_INFO
	.align		4
.L_26:
        /*0058*/ 	.byte	0x04, 0x17
        /*005a*/ 	.short	(.L_28 - .L_27)
.L_27:
        /*005c*/ 	.word	0x00000000
        /*0060*/ 	.short	0x000c
        /*0062*/ 	.short	0x028c
        /*0064*/ 	.byte	0x00, 0xf0, 0x11, 0x00


	//----- nvinfo : EIATTR_KPARAM_INFO
	.align		4
.L_28:
        /*0068*/ 	.byte	0x04, 0x17
        /*006a*/ 	.short	(.L_30 - .L_29)
.L_29:
        /*006c*/ 	.word	0x00000000
        /*0070*/ 	.short	0x000b
        /*0072*/ 	.short	0x0287
        /*0074*/ 	.byte	0x00, 0xf0, 0x0d, 0x00


	//----- nvinfo : EIATTR_KPARAM_INFO
	.align		4
.L_30:
        /*0078*/ 	.byte	0x04, 0x17
        /*007a*/ 	.short	(.L_32 - .L_31)
.L_31:
        /*007c*/ 	.word	0x00000000
        /*0080*/ 	.short	0x000a
        /*0082*/ 	.short	0x0284
        /*0084*/ 	.byte	0x00, 0xf0, 0x0d, 0x00


	//----- nvinfo : EIATTR_KPARAM_INFO
	.align		4
.L_32:
        /*0088*/ 	.byte	0x04, 0x17
        /*008a*/ 	.short	(.L_34 - .L_33)
.L_33:
        /*008c*/ 	.word	0x00000000
        /*0090*/ 	.short	0x0009
        /*0092*/ 	.short	0x0280
        /*0094*/ 	.byte	0x00, 0xf0, 0x11, 0x00


	//----- nvinfo : EIATTR_KPARAM_INFO
	.align		4
.L_34:
        /*0098*/ 	.byte	0x04, 0x17
        /*009a*/ 	.short	(.L_36 - .L_35)
.L_35:
        /*009c*/ 	.word	0x00000000
        /*00a0*/ 	.short	0x0008
        /*00a2*/ 	.short	0x0200
        /*00a4*/ 	.byte	0x00, 0xf0, 0x01, 0x02


	//----- nvinfo : EIATTR_KPARAM_INFO
	.align		4
.L_36:
        /*00a8*/ 	.byte	0x04, 0x17
        /*00aa*/ 	.short	(.L_38 - .L_37)
.L_37:
        /*00ac*/ 	.word	0x00000000
        /*00b0*/ 	.short	0x0007
        /*00b2*/ 	.short	0x0180
        /*00b4*/ 	.byte	0x00, 0xf0, 0x01, 0x02


	//----- nvinfo : EIATTR_KPARAM_INFO
	.align		4
.L_38:
        /*00b8*/ 	.byte	0x04, 0x17
        /*00ba*/ 	.short	(.L_40 - .L_39)
.L_39:
        /*00bc*/ 	.word	0x00000000
        /*00c0*/ 	.short	0x0006
        /*00c2*/ 	.short	0x0100
        /*00c4*/ 	.byte	0x00, 0xf0, 0x01, 0x02


	//----- nvinfo : EIATTR_KPARAM_INFO
	.align		4
.L_40:
        /*00c8*/ 	.byte	0x04, 0x17
        /*00ca*/ 	.short	(.L_42 - .L_41)
.L_41:
        /*00cc*/ 	.word	0x00000000
        /*00d0*/ 	.short	0x0005
        /*00d2*/ 	.short	0x0080
        /*00d4*/ 	.byte	0x00, 0xf0, 0x01, 0x02


	//----- nvinfo : EIATTR_KPARAM_INFO
	.align		4
.L_42:
        /*00d8*/ 	.byte	0x04, 0x17
        /*00da*/ 	.short	(.L_44 - .L_43)
.L_43:
        /*00dc*/ 	.word	0x00000000
        /*00e0*/ 	.short	0x0004
        /*00e2*/ 	.short	0x0030
        /*00e4*/ 	.byte	0x00, 0xf0, 0xa1, 0x00


	//----- nvinfo : EIATTR_KPARAM_INFO
	.align		4
.L_44:
        /*00e8*/ 	.byte	0x04, 0x17
        /*00ea*/ 	.short	(.L_46 - .L_45)
.L_45:
        /*00ec*/ 	.word	0x00000000
        /*00f0*/ 	.short	0x0003
        /*00f2*/ 	.short	0x0024
        /*00f4*/ 	.byte	0x00, 0xf0, 0x31, 0x00


	//----- nvinfo : EIATTR_KPARAM_INFO
	.align		4
.L_46:
        /*00f8*/ 	.byte	0x04, 0x17
        /*00fa*/ 	.short	(.L_48 - .L_47)
.L_47:
        /*00fc*/ 	.word	0x00000000
        /*0100*/ 	.short	0x0002
        /*0102*/ 	.short	0x0018
        /*0104*/ 	.byte	0x00, 0xf0, 0x31, 0x00


	//----- nvinfo : EIATTR_KPARAM_INFO
	.align		4
.L_48:
        /*0108*/ 	.byte	0x04, 0x17
        /*010a*/ 	.short	(.L_50 - .L_49)
.L_49:
        /*010c*/ 	.word	0x00000000
        /*0110*/ 	.short	0x0001
        /*0112*/ 	.short	0x000c
        /*0114*/ 	.byte	0x00, 0xf0, 0x31, 0x00


	//----- nvinfo : EIATTR_KPARAM_INFO
	.align		4
.L_50:
        /*0118*/ 	.byte	0x04, 0x17
        /*011a*/ 	.short	(.L_52 - .L_51)
.L_51:
        /*011c*/ 	.word	0x00000000
        /*0120*/ 	.short	0x0000
        /*0122*/ 	.short	0x0000
        /*0124*/ 	.byte	0x00, 0xf0, 0x31, 0x00


	//----- nvinfo : EIATTR_AT_ENTRY_FRAGMENTS
	.align		4
.L_52:
        /*0128*/ 	.byte	0x04, 0x4f
        /*012a*/ 	.short	(.L_54 - .L_53)


	//   ....[0]....
.L_53:
        /*012c*/ 	.word	0x00000004


	//----- nvinfo : EIATTR_RESERVED_SMEM_USED
	.align		4
.L_54:
        /*0130*/ 	.byte	0x01, 0x41
	.zero		2


	//----- nvinfo : EIATTR_SPARSE_MMA_MASK
	.align		4
        /*0134*/ 	.byte	0x03, 0x50
        /*0136*/ 	.short	0x0000


	//----- nvinfo : EIATTR_TCGEN05_1CTA_USED
	.align		4
        /*0138*/ 	.byte	0x01, 0x51
	.zero		2


	//----- nvinfo : EIATTR_MAXREG_COUNT
	.align		4
        /*013c*/ 	.byte	0x03, 0x1b
        /*013e*/ 	.short	0x0080


	//----- nvinfo : EIATTR_NUM_BARRIERS
	.align		4
        /*0140*/ 	.byte	0x02, 0x4c
        /*0142*/ 	.byte	0x10
	.zero		1


	//----- nvinfo : EIATTR_INT_WARP_WIDE_INSTR_OFFSETS
	.align		4
        /*0144*/ 	.byte	0x04, 0x31
        /*0146*/ 	.short	(.L_56 - .L_55)


	//   ....[0]....
.L_55:
        /*0148*/ 	.word	0x00001ed0


	//   ....[1]....
        /*014c*/ 	.word	0x00001f10


	//----- nvinfo : EIATTR_COOP_GROUP_MASK_REGIDS
	.align		4
.L_56:
        /*0150*/ 	.byte	0x04, 0x29
        /*0152*/ 	.short	(.L_58 - .L_57)


	//   ....[0]....
.L_57:
        /*0154*/ 	.word	0xffffffff


	//   ....[1]....
        /*0158*/ 	.word	0xffffffff


	//   ....[2]....
        /*015c*/ 	.word	0xffffffff


	//   ....[3]....
        /*0160*/ 	.word	0xffffffff


	//   ....[4]....
        /*0164*/ 	.word	0xffffffff


	//   ....[5]....
        /*0168*/ 	.word	0xffffffff


	//   ....[6]....
        /*016c*/ 	.word	0xffffffff


	//   ....[7]....
        /*0170*/ 	.word	0xffffffff


	//----- nvinfo : EIATTR_COOP_GROUP_INSTR_OFFSETS
	.align		4
.L_58:
        /*0174*/ 	.byte	0x04, 0x28
        /*0176*/ 	.short	(.L_60 - .L_59)


	//   ....[0]....
.L_59:
        /*0178*/ 	.word	0x00000930


	//   ....[1]....
        /*017c*/ 	.word	0x00000bf0


	//   ....[2]....
        /*0180*/ 	.word	0x00000cc0


	//   ....[3]....
        /*0184*/ 	.word	0x00001df0


	//   ....[4]....
        /*0188*/ 	.word	0x00001fc0


	//   ....[5]....
        /*018c*/ 	.word	0x000069f0


	//   ....[6]....
        /*0190*/ 	.word	0x00008370


	//   ....[7]....
        /*0194*/ 	.word	0x00008be0


	//----- nvinfo : EIATTR_REG_RECONFIG
	.align		4
.L_60:
        /*0198*/ 	.byte	0x01, 0x54
	.zero		2


	//----- nvinfo : EIATTR_VRC_CTA_INIT_COUNT
	.align		4
        /*019c*/ 	.byte	0x02, 0x4a
        /*019e*/ 	.byte	0x80
	.zero		1


	//----- nvinfo : EIATTR_MBARRIER_INSTR_OFFSETS
	.align		4
        /*01a0*/ 	.byte	0x04, 0x39
        /*01a2*/ 	.short	(.L_62 - .L_61)


	//   ....[0]....
.L_61:
        /*01a4*/ 	.word	0x000002b0
        /*01a8*/ 	.word	0x000000ff
        /*01ac*/ 	.word	0x00000000
        /*01b0*/ 	.short	0x0100
        /*01b2*/ 	.byte	0x09
	.zero		1


	//   ....[1]....
        /*01b4*/ 	.word	0x000002c0
        /*01b8*/ 	.word	0x000000ff
        /*01bc*/ 	.word	0x00000008
        /*01c0*/ 	.short	0x0100
        /*01c2*/ 	.byte	0x09
	.zero		1


	//   ....[2]....
        /*01c4*/ 	.word	0x000002d0
        /*01c8*/ 	.word	0x000000ff
        /*01cc*/ 	.word	0x00000010
        /*01d0*/ 	.short	0x0100
        /*01d2*/ 	.byte	0x09
	.zero		1


	//   ....[3]....
        /*01d4*/ 	.word	0x000002e0
        /*01d8*/ 	.word	0x000000ff
        /*01dc*/ 	.word	0x00000018
        /*01e0*/ 	.short	0x0100
        /*01e2*/ 	.byte	0x09
	.zero		1


	//   ....[4]....
        /*01e4*/ 	.word	0x000002f0
        /*01e8*/ 	.word	0x000000ff
        /*01ec*/ 	.word	0x00000020
        /*01f0*/ 	.short	0x0100
        /*01f2*/ 	.byte	0x09
	.zero		1


	//   ....[5]....
        /*01f4*/ 	.word	0x00000300
        /*01f8*/ 	.word	0x000000ff
        /*01fc*/ 	.word	0x00000028
        /*0200*/ 	.short	0x0100
        /*0202*/ 	.byte	0x09
	.zero		1


	//   ....[6]....
        /*0204*/ 	.word	0x00000310
        /*0208*/ 	.word	0x000000ff
        /*020c*/ 	.word	0x00000030
        /*0210*/ 	.short	0x0100
        /*0212*/ 	.byte	0x09
	.zero		1


	//   ....[7]....
        /*0214*/ 	.word	0x00000320
        /*0218*/ 	.word	0x000000ff
        /*021c*/ 	.word	0x00000038
        /*0220*/ 	.short	0x0100
        /*0222*/ 	.byte	0x09
	.zero		1


	//   ....[8]....
        /*0224*/ 	.word	0x00000330
        /*0228*/ 	.word	0x000000ff
        /*022c*/ 	.word	0x00000040
        /*0230*/ 	.short	0x0100
        /*0232*/ 	.byte	0x09
	.zero		1


	//   ....[9]....
        /*0234*/ 	.word	0x00000340
        /*0238*/ 	.word	0x000000ff
        /*023c*/ 	.word	0x00000048
        /*0240*/ 	.short	0x0100
        /*0242*/ 	.byte	0x09
	.zero		1


	//   ....[10]....
        /*0244*/ 	.word	0x00000350
        /*0248*/ 	.word	0x000000ff
        /*024c*/ 	.word	0x00000050
        /*0250*/ 	.short	0x0100
        /*0252*/ 	.byte	0x09
	.zero		1


	//   ....[11]....
        /*0254*/ 	.word	0x00000360
        /*0258*/ 	.word	0x000000ff
        /*025c*/ 	.word	0x00000058
        /*0260*/ 	.short	0x0100
        /*0262*/ 	.byte	0x09
	.zero		1


	//   ....[12]....
        /*0264*/ 	.word	0x00000370
        /*0268*/ 	.word	0x000000ff
        /*026c*/ 	.word	0x00000060
        /*0270*/ 	.short	0x0100
        /*0272*/ 	.byte	0x09
	.zero		1


	//   ....[13]....
        /*0274*/ 	.word	0x00000380
        /*0278*/ 	.word	0x000000ff
        /*027c*/ 	.word	0x00000068
        /*0280*/ 	.short	0x0100
        /*0282*/ 	.byte	0x09
	.zero		1


	//   ....[14]....
        /*0284*/ 	.word	0x00000390
        /*0288*/ 	.word	0x000000ff
        /*028c*/ 	.word	0x00000070
        /*0290*/ 	.short	0x0100
        /*0292*/ 	.byte	0x09
	.zero		1


	//   ....[15]....
        /*0294*/ 	.word	0x000003a0
        /*0298*/ 	.word	0x000000ff
        /*029c*/ 	.word	0x00000078
        /*02a0*/ 	.short	0x0100
        /*02a2*/ 	.byte	0x09
	.zero		1


	//   ....[16]....
        /*02a4*/ 	.word	0x000003b0
        /*02a8*/ 	.word	0x000000ff
        /*02ac*/ 	.word	0x00000080
        /*02b0*/ 	.short	0x0100
        /*02b2*/ 	.byte	0x09
	.zero		1


	//   ....[17]....
        /*02b4*/ 	.word	0x000003c0
        /*02b8*/ 	.word	0x000000ff
        /*02bc*/ 	.word	0x00000088
        /*02c0*/ 	.short	0x0100
        /*02c2*/ 	.byte	0x09
	.zero		1


	//   ....[18]....
        /*02c4*/ 	.word	0x000003d0
        /*02c8*/ 	.word	0x000000ff
        /*02cc*/ 	.word	0x00000090
        /*02d0*/ 	.short	0x0100
        /*02d2*/ 	.byte	0x09
	.zero		1


	//   ....[19]....
        /*02d4*/ 	.word	0x000003e0
        /*02d8*/ 	.word	0x000000ff
        /*02dc*/ 	.word	0x00000098
        /*02e0*/ 	.short	0x0100
        /*02e2*/ 	.byte	0x09
	.zero		1


	//   ....[20]....
        /*02e4*/ 	.word	0x000003f0
        /*02e8*/ 	.word	0x000000ff
        /*02ec*/ 	.word	0x000000a0
        /*02f0*/ 	.short	0x0100
        /*02f2*/ 	.byte	0x09
	.zero		1


	//   ....[21]....
        /*02f4*/ 	.word	0x00000400
        /*02f8*/ 	.word	0x000000ff
        /*02fc*/ 	.word	0x000000a8
        /*0300*/ 	.short	0x0100
        /*0302*/ 	.byte	0x09
	.zero		1


	//   ....[22]....
        /*0304*/ 	.word	0x00000410
        /*0308*/ 	.word	0x000000ff
        /*030c*/ 	.word	0x000000b0
        /*0310*/ 	.short	0x0100
        /*0312*/ 	.byte	0x09
	.zero		1


	//   ....[23]....
        /*0314*/ 	.word	0x00000420
        /*0318*/ 	.word	0x000000ff
        /*031c*/ 	.word	0x000000b8
        /*0320*/ 	.short	0x0100
        /*0322*/ 	.byte	0x09
	.zero		1


	//   ....[24]....
        /*0324*/ 	.word	0x00000430
        /*0328*/ 	.word	0x000000ff
        /*032c*/ 	.word	0x000000c0
        /*0330*/ 	.short	0x0100
        /*0332*/ 	.byte	0x09
	.zero		1


	//   ....[25]....
        /*0334*/ 	.word	0x00000440
        /*0338*/ 	.word	0x000000ff
        /*033c*/ 	.word	0x000000c8
        /*0340*/ 	.short	0x0100
        /*0342*/ 	.byte	0x09
	.zero		1


	//   ....[26]....
        /*0344*/ 	.word	0x00000450
        /*0348*/ 	.word	0x000000ff
        /*034c*/ 	.word	0x000000d0
        /*0350*/ 	.short	0x0100
        /*0352*/ 	.byte	0x09
	.zero		1


	//   ....[27]....
        /*0354*/ 	.word	0x00000460
        /*0358*/ 	.word	0x000000ff
        /*035c*/ 	.word	0x000000d8
        /*0360*/ 	.short	0x0100
        /*0362*/ 	.byte	0x09
	.zero		1


	//   ....[28]....
        /*0364*/ 	.word	0x00000800
        /*0368*/ 	.word	0x000000ff
        /*036c*/ 	.word	0x000000d0
        /*0370*/ 	.short	0x010a
        /*0372*/ 	.byte	0x04
	.zero		1


	//   ....[29]....
        /*0374*/ 	.word	0x000008e0
        /*0378*/ 	.word	0x000000ff
        /*037c*/ 	.word	0x000000d8
        /*0380*/ 	.short	0x0101
        /*0382*/ 	.byte	0x04
	.zero		1


	//   ....[30]....
        /*0384*/ 	.word	0x00000c70
        /*0388*/ 	.word	0x000000ff
        /*038c*/ 	.word	0x00000000
        /*0390*/ 	.short	0x010a
        /*0392*/ 	.byte	0x04
	.zero		1


	//   ....[31]....
        /*0394*/ 	.word	0x00000de0
        /*0398*/ 	.word	0x000000ff
        /*039c*/ 	.word	0x00000010
        /*03a0*/ 	.short	0x010a
        /*03a2*/ 	.byte	0x04
	.zero		1


	//   ....[32]....
        /*03a4*/ 	.word	0x00001390
        /*03a8*/ 	.word	0x000000ff
        /*03ac*/ 	.word	0x00000010
        /*03b0*/ 	.short	0x010a
        /*03b2*/ 	.byte	0x09
	.zero		1


	//   ....[33]....
        /*03b4*/ 	.word	0x000013c0
        /*03b8*/ 	.word	0x000000ff
        /*03bc*/ 	.word	0x00000098
        /*03c0*/ 	.short	0x010a
        /*03c2*/ 	.byte	0x04
	.zero		1


	//   ....[34]....
        /*03c4*/ 	.word	0x00001580
        /*03c8*/ 	.word	0x000000ff
        /*03cc*/ 	.word	0x000000a0
        /*03d0*/ 	.short	0x010a
        /*03d2*/ 	.byte	0x04
	.zero		1


	//   ....[35]....
        /*03d4*/ 	.word	0x000016a0
        /*03d8*/ 	.word	0x000000ff
        /*03dc*/ 	.word	0x00000010
        /*03e0*/ 	.short	0x010a
        /*03e2*/ 	.byte	0x15
	.zero		1


	//   ....[36]....
        /*03e4*/ 	.word	0x000019a0
        /*03e8*/ 	.word	0x000000ff
        /*03ec*/ 	.word	0x00000010
        /*03f0*/ 	.short	0x010a
        /*03f2*/ 	.byte	0x07
	.zero		1


	//   ....[37]....
        /*03f4*/ 	.word	0x000019c0
        /*03f8*/ 	.word	0x000000ff
        /*03fc*/ 	.word	0x00000098
        /*0400*/ 	.short	0x010a
        /*0402*/ 	.byte	0x04
	.zero		1


	//   ....[38]....
        /*0404*/ 	.word	0x00001bf0
        /*0408*/ 	.word	0x000000ff
        /*040c*/ 	.word	0x000000a0
        /*0410*/ 	.short	0x010a
        /*0412*/ 	.byte	0x0d
	.zero		1


	//   ....[39]....
        /*0414*/ 	.word	0x00002180
        /*0418*/ 	.word	0x000000ff
        /*041c*/ 	.word	0x00000050
        /*0420*/ 	.short	0x010a
        /*0422*/ 	.byte	0x19
	.zero		1


	//   ....[40]....
        /*0424*/ 	.word	0x00002450
        /*0428*/ 	.word	0x000000ff
        /*042c*/ 	.word	0x00000008
        /*0430*/ 	.short	0x010a
        /*0432*/ 	.byte	0x19
	.zero		1


	//   ....[41]....
        /*0434*/ 	.word	0x00002670
        /*0438*/ 	.word	0x000000ff
        /*043c*/ 	.word	0x00000058
        /*0440*/ 	.short	0x010a
        /*0442*/ 	.byte	0x19
	.zero		1


	//   ....[42]....
        /*0444*/ 	.word	0x00002c80
        /*0448*/ 	.word	0x000000ff
        /*044c*/ 	.word	0x00000050
        /*0450*/ 	.short	0x010a
        /*0452*/ 	.byte	0x08
	.zero		1


	//   ....[43]....
        /*0454*/ 	.word	0x00003050
        /*0458*/ 	.word	0x000000ff
        /*045c*/ 	.word	0x00000050
        /*0460*/ 	.short	0x010a
        /*0462*/ 	.byte	0x08
	.zero		1


	//   ....[44]....
        /*0464*/ 	.word	0x00003380
        /*0468*/ 	.word	0x000000ff
        /*046c*/ 	.word	0x00000050
        /*0470*/ 	.short	0x010a
        /*0472*/ 	.byte	0x08
	.zero		1


	//   ....[45]....
        /*0474*/ 	.word	0x00003580
        /*0478*/ 	.word	0x000000ff
        /*047c*/ 	.word	0x00000050
        /*0480*/ 	.short	0x010a
        /*0482*/ 	.byte	0x18
	.zero		1


	//   ....[46]....
        /*0484*/ 	.word	0x00003860
        /*0488*/ 	.word	0x000000ff
        /*048c*/ 	.word	0x00000050
        /*0490*/ 	.short	0x010a
        /*0492*/ 	.byte	0x06
	.zero		1


	//   ....[47]....
        /*0494*/ 	.word	0x00003b60
        /*0498*/ 	.word	0x000000ff
        /*049c*/ 	.word	0x00000050
        /*04a0*/ 	.short	0x010a
        /*04a2*/ 	.byte	0x05
	.zero		1


	//   ....[48]....
        /*04a4*/ 	.word	0x00004000
        /*04a8*/ 	.word	0x000000ff
        /*04ac*/ 	.word	0x00000050
        /*04b0*/ 	.short	0x010a
        /*04b2*/ 	.byte	0x05
	.zero		1


	//   ....[49]....
        /*04b4*/ 	.word	0x00004050
        /*04b8*/ 	.word	0x000000ff
        /*04bc*/ 	.word	0x00000008
        /*04c0*/ 	.short	0x010a
        /*04c2*/ 	.byte	0x19
	.zero		1


	//   ....[50]....
        /*04c4*/ 	.word	0x00004140
        /*04c8*/ 	.word	0x000000ff
        /*04cc*/ 	.word	0x000000c8
        /*04d0*/ 	.short	0x010a
        /*04d2*/ 	.byte	0x04
	.zero		1


	//   ....[51]....
        /*04d4*/ 	.word	0x00004160
        /*04d8*/ 	.word	0x000000ff
        /*04dc*/ 	.word	0x00000090
        /*04e0*/ 	.short	0x010a
        /*04e2*/ 	.byte	0x04
	.zero		1


	//   ....[52]....
        /*04e4*/ 	.word	0x000066e0
        /*04e8*/ 	.word	0x000000ff
        /*04ec*/ 	.word	0x00000098
        /*04f0*/ 	.short	0x0101
        /*04f2*/ 	.byte	0x04
	.zero		1


	//   ....[53]....
        /*04f4*/ 	.word	0x00006a00
        /*04f8*/ 	.word	0x000000ff
        /*04fc*/ 	.word	0x000000a0
        /*0500*/ 	.short	0x0101
        /*0502*/ 	.byte	0x04
	.zero		1


	//   ....[54]....
        /*0504*/ 	.word	0x00006a20
        /*0508*/ 	.word	0x000000ff
        /*050c*/ 	.word	0x000000c8
        /*0510*/ 	.short	0x010a
        /*0512*/ 	.byte	0x04
	.zero		1


	//   ....[55]....
        /*0514*/ 	.word	0x00006b10
        /*0518*/ 	.word	0x000000ff
        /*051c*/ 	.word	0x00000090
        /*0520*/ 	.short	0x010a
        /*0522*/ 	.byte	0x04
	.zero		1


	//   ....[56]....
        /*0524*/ 	.word	0x00008340
        /*0528*/ 	.word	0x000000ff
        /*052c*/ 	.word	0x00000098
        /*0530*/ 	.short	0x0101
        /*0532*/ 	.byte	0x04
	.zero		1


	//   ....[57]....
        /*0534*/ 	.word	0x00008380
        /*0538*/ 	.word	0x000000ff
        /*053c*/ 	.word	0x000000a0
        /*0540*/ 	.short	0x0101
        /*0542*/ 	.byte	0x04
	.zero		1


	//   ....[58]....
        /*0544*/ 	.word	0x00008390
        /*0548*/ 	.word	0x000000ff
        /*054c*/ 	.word	0x000000c8
        /*0550*/ 	.short	0x010a
        /*0552*/ 	.byte	0x04
	.zero		1


	//   ....[59]....
        /*0554*/ 	.word	0x000088e0
        /*0558*/ 	.word	0x000000ff
        /*055c*/ 	.word	0x000000c8
        /*0560*/ 	.short	0x010a
        /*0562*/ 	.byte	0x04
	.zero		1


	//   ....[60]....
        /*0564*/ 	.word	0x00008b50
        /*0568*/ 	.word	0x00000003
        /*056c*/ 	.word	0x00000098
        /*0570*/ 	.short	0x0101
        /*0572*/ 	.byte	0xff
	.zero		1


	//   ....[61]....
        /*0574*/ 	.word	0x00008b70
        /*0578*/ 	.word	0x00000003
        /*057c*/ 	.word	0x000000c8
        /*0580*/ 	.short	0x0101
        /*0582*/ 	.byte	0xff
	.zero		1


	//   ....[62]....
        /*0584*/ 	.word	0x000093c0
        /*0588*/ 	.word	0x00000003
        /*058c*/ 	.word	0x00000098
        /*0590*/ 	.short	0x0101
        /*0592*/ 	.byte	0xff
	.zero		1


	//   ....[63]....
        /*0594*/ 	.word	0x000093f0
        /*0598*/ 	.word	0x00000003
        /*059c*/ 	.word	0x000000c8
        /*05a0*/ 	.short	0x0101
        /*05a2*/ 	.byte	0xff
	.zero		1


	//   ....[64]....
        /*05a4*/ 	.word	0x00009460
        /*05a8*/ 	.word	0x00000003
        /*05ac*/ 	.word	0x000000c8
        /*05b0*/ 	.short	0x0101
        /*05b2*/ 	.byte	0xff
	.zero		1


	//   ....[65]....
        /*05b4*/ 	.word	0x00009470
        /*05b8*/ 	.word	0x00000003
        /*05bc*/ 	.word	0x000000b0
        /*05c0*/ 	.short	0x010a
        /*05c2*/ 	.byte	0xff
	.zero		1


	//   ....[66]....
        /*05c4*/ 	.word	0x00009490
        /*05c8*/ 	.word	0x00000003
        /*05cc*/ 	.word	0x000000d8
        /*05d0*/ 	.short	0x010a
        /*05d2*/ 	.byte	0xff
	.zero		1


	//   ....[67]....
        /*05d4*/ 	.word	0x0000a670
        /*05d8*/ 	.word	0x00000003
        /*05dc*/ 	.word	0x00000098
        /*05e0*/ 	.short	0x0101
        /*05e2*/ 	.byte	0xff
	.zero		1


	//   ....[68]....
        /*05e4*/ 	.word	0x0000a680
        /*05e8*/ 	.word	0x00000003
        /*05ec*/ 	.word	0x000000d0
        /*05f0*/ 	.short	0x0101
        /*05f2*/ 	.byte	0xff
	.zero		1


	//   ....[69]....
        /*05f4*/ 	.word	0x0000a780
        /*05f8*/ 	.word	0x00000003
        /*05fc*/ 	.word	0x000000d8
        /*0600*/ 	.short	0x010a
        /*0602*/ 	.byte	0xff
	.zero		1


	//   ....[70]....
        /*0604*/ 	.word	0x0000a7d0
        /*0608*/ 	.word	0x00000002
        /*060c*/ 	.word	0x000000d0
        /*0610*/ 	.short	0x010a
        /*0612*/ 	.byte	0xff
	.zero		1


	//   ....[71]....
        /*0614*/ 	.word	0x0000a830
        /*0618*/ 	.word	0x00000002
        /*061c*/ 	.word	0x00000000
        /*0620*/ 	.short	0x010a
        /*0622*/ 	.byte	0xff
	.zero		1


	//   ....[72]....
        /*0624*/ 	.word	0x0000a890
        /*0628*/ 	.word	0x00000003
        /*062c*/ 	.word	0x00000010
        /*0630*/ 	.short	0x010a
        /*0632*/ 	.byte	0xff
	.zero		1


	//   ....[73]....
        /*0634*/ 	.word	0x0000a900
        /*0638*/ 	.word	0x00000009
        /*063c*/ 	.word	0x00000010
        /*0640*/ 	.short	0x010a
        /*0642*/ 	.byte	0xff
	.zero		1


	//   ....[74]....
        /*0644*/ 	.word	0x0000a970
        /*0648*/ 	.word	0x00000009
        /*064c*/ 	.word	0x00000098
        /*0650*/ 	.short	0x010a
        /*0652*/ 	.byte	0xff
	.zero		1


	//   ....[75]....
        /*0654*/ 	.word	0x0000a9e0
        /*0658*/ 	.word	0x00000009
        /*065c*/ 	.word	0x000000a0
        /*0660*/ 	.short	0x010a
        /*0662*/ 	.byte	0xff
	.zero		1


	//   ....[76]....
        /*0664*/ 	.word	0x0000aa50
        /*0668*/ 	.word	0x00000009
        /*066c*/ 	.word	0x00000010
        /*0670*/ 	.short	0x010a
        /*0672*/ 	.byte	0xff
	.zero		1


	//   ....[77]....
        /*0674*/ 	.word	0x0000aac0
        /*0678*/ 	.word	0x00000002
        /*067c*/ 	.word	0x00000010
        /*0680*/ 	.short	0x010a
        /*0682*/ 	.byte	0xff
	.zero		1


	//   ....[78]....
        /*0684*/ 	.word	0x0000ab30
        /*0688*/ 	.word	0x00000003
        /*068c*/ 	.word	0x00000098
        /*0690*/ 	.short	0x010a
        /*0692*/ 	.byte	0xff
	.zero		1


	//   ....[79]....
        /*0694*/ 	.word	0x0000aba0
        /*0698*/ 	.word	0x00000002
        /*069c*/ 	.word	0x000000a0
        /*06a0*/ 	.short	0x010a
        /*06a2*/ 	.byte	0xff
	.zero		1


	//   ....[80]....
        /*06a4*/ 	.word	0x0000ac20
        /*06a8*/ 	.word	0x00000002
        /*06ac*/ 	.word	0x00000050
        /*06b0*/ 	.short	0x010a
        /*06b2*/ 	.byte	0xff
	.zero		1


	//   ....[81]....
        /*06b4*/ 	.word	0x0000aca0
        /*06b8*/ 	.word	0x00000002
        /*06bc*/ 	.word	0x00000008
        /*06c0*/ 	.short	0x010a
        /*06c2*/ 	.byte	0xff
	.zero		1


	//   ....[82]....
        /*06c4*/ 	.word	0x0000ad20
        /*06c8*/ 	.word	0x00000002
        /*06cc*/ 	.word	0x00000058
        /*06d0*/ 	.short	0x010a
        /*06d2*/ 	.byte	0xff
	.zero		1


	//   ....[83]....
        /*06d4*/ 	.word	0x0000ada0
        /*06d8*/ 	.word	0x00000002
        /*06dc*/ 	.word	0x00000050
        /*06e0*/ 	.short	0x010a
        /*06e2*/ 	.byte	0xff
	.zero		1


	//   ....[84]....
        /*06e4*/ 	.word	0x0000ae20
        /*06e8*/ 	.word	0x00000002
        /*06ec*/ 	.word	0x00000050
        /*06f0*/ 	.short	0x010a
        /*06f2*/ 	.byte	0xff
	.zero		1


	//   ....[85]....
        /*06f4*/ 	.word	0x0000aea0
        /*06f8*/ 	.word	0x00000002
        /*06fc*/ 	.word	0x00000050
        /*0700*/ 	.short	0x010a
        /*0702*/ 	.byte	0xff
	.zero		1


	//   ....[86]....
        /*0704*/ 	.word	0x0000af20
        /*0708*/ 	.word	0x00000002
        /*070c*/ 	.word	0x00000050
        /*0710*/ 	.short	0x010a
        /*0712*/ 	.byte	0xff
	.zero		1


	//   ....[87]....
        /*0714*/ 	.word	0x0000afa0
        /*0718*/ 	.word	0x00000002
        /*071c*/ 	.word	0x00000050
        /*0720*/ 	.short	0x010a
        /*0722*/ 	.byte	0xff
	.zero		1


	//   ....[88]....
        /*0724*/ 	.word	0x0000b020
        /*0728*/ 	.word	0x00000002
        /*072c*/ 	.word	0x00000050
        /*0730*/ 	.short	0x010a
        /*0732*/ 	.byte	0xff
	.zero		1


	//   ....[89]....
        /*0734*/ 	.word	0x0000b0a0
        /*0738*/ 	.word	0x00000002
        /*073c*/ 	.word	0x00000050
        /*0740*/ 	.short	0x010a
        /*0742*/ 	.byte	0xff
	.zero		1


	//   ....[90]....
        /*0744*/ 	.word	0x0000b100
        /*0748*/ 	.word	0x00000002
        /*074c*/ 	.word	0x00000008
        /*0750*/ 	.short	0x010a
        /*0752*/ 	.byte	0xff
	.zero		1


	//   ....[91]....
        /*0754*/ 	.word	0x0000b180
        /*0758*/ 	.word	0x00000002
        /*075c*/ 	.word	0x000000c8
        /*0760*/ 	.short	0x010a
        /*0762*/ 	.byte	0xff
	.zero		1


	//   ....[92]....
        /*0764*/ 	.word	0x0000b1e0
        /*0768*/ 	.word	0x00000002
        /*076c*/ 	.word	0x00000090
        /*0770*/ 	.short	0x010a
        /*0772*/ 	.byte	0xff
	.zero		1


	//   ....[93]....
        /*0774*/ 	.word	0x0000b240
        /*0778*/ 	.word	0x00000004
        /*077c*/ 	.word	0x000000c8
        /*0780*/ 	.short	0x010a
        /*0782*/ 	.byte	0xff
	.zero		1


	//   ....[94]....
        /*0784*/ 	.word	0x0000b2b0
        /*0788*/ 	.word	0x00000002
        /*078c*/ 	.word	0x00000090
        /*0790*/ 	.short	0x010a
        /*0792*/ 	.byte	0xff
	.zero		1


	//   ....[95]....
        /*0794*/ 	.word	0x0000b320
        /*0798*/ 	.word	0x00000004
        /*079c*/ 	.word	0x000000c8
        /*07a0*/ 	.short	0x010a
        /*07a2*/ 	.byte	0xff
	.zero		1


	//   ....[96]....
        /*07a4*/ 	.word	0x0000b390
        /*07a8*/ 	.word	0x00000005
        /*07ac*/ 	.word	0x000000c8
        /*07b0*/ 	.short	0x010a
        /*07b2*/ 	.byte	0xff
	.zero		1


	//   ....[97]....
        /*07b4*/ 	.word	0x0000b3e0
        /*07b8*/ 	.word	0x00000003
        /*07bc*/ 	.word	0x000000b0
        /*07c0*/ 	.short	0x010a
        /*07c2*/ 	.byte	0xff
	.zero		1


	//   ....[98]....
        /*07c4*/ 	.word	0x0000b450
        /*07c8*/ 	.word	0x00000003
        /*07cc*/ 	.word	0x000000d8
        /*07d0*/ 	.short	0x010a
        /*07d2*/ 	.byte	0xff
	.zero		1


	//   ....[99]....
        /*07d4*/ 	.word	0x0000b4a0
        /*07d8*/ 	.word	0x00000003
        /*07dc*/ 	.word	0x000000d8
        /*07e0*/ 	.short	0x010a
        /*07e2*/ 	.byte	0xff
	.zero		1


	//----- nvinfo : EIATTR_NUM_MBARRIERS
	.align		4
.L_62:
        /*07e4*/ 	.byte	0x03, 0x38
        /*07e6*/ 	.short	0x001c


	//----- nvinfo : EIATTR_EXIT_INSTR_OFFSETS
	.align		4
        /*07e8*/ 	.byte	0x04, 0x1c
        /*07ea*/ 	.short	(.L_64 - .L_63)


	//   ....[0]....
.L_63:
        /*07ec*/ 	.word	0x00008930


	//   ....[1]....
        /*07f0*/ 	.word	0x0000a7b0


	//----- nvinfo : EIATTR_INDIRECT_BRANCH_TARGETS
	.align		4
.L_64:
        /*07f4*/ 	.byte	0x04, 0x34
        /*07f6*/ 	.short	(.L_66 - .L_65)


	//   ....[0]....
.L_65:
        /*07f8*/ 	.word	.L_x_115@srel
        /*07fc*/ 	.short	0x0
        /*07fe*/ 	.short	0x0
        /*0800*/ 	.word	0x3
        /*0804*/ 	.word	.L_x_116@srel
        /*0808*/ 	.word	.L_x_117@srel
        /*080c*/ 	.word	.L_x_6@srel


	//   ....[1]....
        /*0810*/ 	.word	.L_x_119@srel
        /*0814*/ 	.short	0x0
        /*0816*/ 	.short	0x0
        /*0818*/ 	.word	0x3
        /*081c*/ 	.word	.L_x_120@srel
        /*0820*/ 	.word	.L_x_121@srel
        /*0824*/ 	.word	.L_x_6@srel


	//   ....[2]....
        /*0828*/ 	.word	.L_x_123@srel
        /*082c*/ 	.short	0x0
        /*082e*/ 	.short	0x0
        /*0830*/ 	.word	0x3
        /*0834*/ 	.word	.L_x_124@srel
        /*0838*/ 	.word	.L_x_125@srel
        /*083c*/ 	.word	.L_x_6@srel


	//----- nvinfo : EIATTR_REQNTID
	.align		4
.L_66:
        /*0840*/ 	.byte	0x04, 0x10
        /*0842*/ 	.short	(.L_68 - .L_67)
.L_67:
        /*0844*/ 	.word	0x00000200
        /*0848*/ 	.word	0x00000001
        /*084c*/ 	.word	0x00000001


	//----- nvinfo : EIATTR_CRS_STACK_SIZE
	.align		4
.L_68:
        /*0850*/ 	.byte	0x04, 0x1e
        /*0852*/ 	.short	(.L_70 - .L_69)
.L_69:
        /*0854*/ 	.word	0x00000000


	//----- nvinfo : EIATTR_CBANK_PARAM_SIZE
	.align		4
.L_70:
        /*0858*/ 	.byte	0x03, 0x19
        /*085a*/ 	.short	0x02ac


	//----- nvinfo : EIATTR_PARAM_CBANK
	.align		4
        /*085c*/ 	.byte	0x04, 0x0a
        /*085e*/ 	.short	(.L_72 - .L_71)
	.align		4
.L_71:
        /*0860*/ 	.word	index@(.nv.constant0.kernel_cutlass_kernel_flash_attncuteflash_fwd_sm100FlashAttentionForwardSm100_object_at__tensor0000o19211101213_tensor0000o19211101213_tensor0000o19210111213_tensor0000o19211101213_tensor_0)
        /*0864*/ 	.short	0x0380
        /*0866*/ 	.short	0x02ac


	//----- nvinfo : EIATTR_SW_WAR
	.align		4
.L_72:
        /*0868*/ 	.byte	0x04, 0x36
        /*086a*/ 	.short	(.L_74 - .L_73)
.L_73:
        /*086c*/ 	.word	0x00000008
.L_74:


//--------------------- .nv.compat                --------------------------
	.section	.nv.compat,"",@"SHT_CUDA_COMPAT_INFO"
	.align	4
        /*0000*/ 	.byte	0x02, 0x02, 0x02, 0x00, 0x02, 0x05, 0x05, 0x00, 0x02, 0x03, 0x01, 0x00, 0x02, 0x06, 0x01, 0x00


//--------------------- .nv.callgraph             --------------------------
	.section	.nv.callgraph,"",@"SHT_CUDA_CALLGRAPH"
	.align	4
	.sectionentsize	8
	.align		4
        /*0000*/ 	.word	0x00000000
	.align		4
        /*0004*/ 	.word	0xffffffff
	.align		4
        /*0008*/ 	.word	0x00000000
	.align		4
        /*000c*/ 	.word	0xfffffffe
	.align		4
        /*0010*/ 	.word	0x00000000
	.align		4
        /*0014*/ 	.word	0xfffffffd
	.align		4
        /*0018*/ 	.word	0x00000000
	.align		4
        /*001c*/ 	.word	0xfffffffc


//--------------------- .nv.constant2.kernel_cutlass_kernel_flash_attncuteflash_fwd_sm100FlashAttentionForwardSm100_object_at__tensor0000o19211101213_tensor0000o19211101213_tensor0000o19210111213_tensor0000o19211101213_tensor_0 --------------------------
	.section	.nv.constant2.kernel_cutlass_kernel_flash_attncuteflash_fwd_sm100FlashAttentionForwardSm100_object_at__tensor0000o19211101213_tensor0000o19211101213_tensor0000o19210111213_tensor0000o19211101213_tensor_0,"a",@progbits
	.sectionflags	@""
	.align	4
.nv.constant2.kernel_cutlass_kernel_flash_attncuteflash_fwd_sm100FlashAttentionForwardSm100_object_at__tensor0000o19211101213_tensor0000o19211101213_tensor0000o19210111213_tensor0000o19211101213_tensor_0:
        /*0000*/ 	.byte	0x70, 0x05, 0x00, 0x00, 0x40, 0x05, 0x00, 0x00, 0xa0, 0x40, 0x00, 0x00, 0x30, 0x06, 0x00, 0x00
        /*0010*/ 	.byte	0x00, 0x06, 0x00, 0x00, 0xa0, 0x40, 0x00, 0x00, 0x00, 0x09, 0x00, 0x00, 0xe0, 0x06, 0x00, 0x00
        /*0020*/ 	.byte	0xa0, 0x40, 0x00, 0x00


//--------------------- .text.kernel_cutlass_kernel_flash_attncuteflash_fwd_sm100FlashAttentionForwardSm100_object_at__tensor0000o19211101213_tensor0000o19211101213_tensor0000o19210111213_tensor0000o19211101213_tensor_0 --------------------------
	.section	.text.kernel_cutlass_kernel_flash_attncuteflash_fwd_sm100FlashAttentionForwardSm100_object_at__tensor0000o19211101213_tensor0000o19211101213_tensor0000o19210111213_tensor0000o19211101213_tensor_0,"ax",@progbits
	.align	128
        .global         kernel_cutlass_kernel_flash_attncuteflash_fwd_sm100FlashAttentionForwardSm100_object_at__tensor0000o19211101213_tensor0000o19211101213_tensor0000o19210111213_tensor0000o19211101213_tensor_0
        .type           kernel_cutlass_kernel_flash_attncuteflash_fwd_sm100FlashAttentionForwardSm100_object_at__tensor0000o19211101213_tensor0000o19211101213_tensor0000o19210111213_tensor0000o19211101213_tensor_0,@function
        .size           kernel_cutlass_kernel_flash_attncuteflash_fwd_sm100FlashAttentionForwardSm100_object_at__tensor0000o19211101213_tensor0000o19211101213_tensor0000o19210111213_tensor0000o19211101213_tensor_0,(.L_x_129 - kernel_cutlass_kernel_flash_attncuteflash_fwd_sm100FlashAttentionForwardSm100_object_at__tensor0000o19211101213_tensor0000o19211101213_tensor0000o19210111213_tensor0000o19211101213_tensor_0)
        .other          kernel_cutlass_kernel_flash_attncuteflash_fwd_sm100FlashAttentionForwardSm100_object_at__tensor0000o19211101213_tensor0000o19211101213_tensor0000o19210111213_tensor0000o19211101213_tensor_0,@"STO_CUDA_ENTRY STV_DEFAULT"
kernel_cutlass_kernel_flash_attncuteflash_fwd_sm100FlashAttentionForwardSm100_object_at__tensor0000o19211101213_tensor0000o19211101213_tensor0000o19210111213_tensor0000o19211101213_tensor_0:
.text.kernel_cutlass_kernel_flash_attncuteflash_fwd_sm100FlashAttentionForwardSm100_object_at__tensor0000o19211101213_tensor0000o19211101213_tensor0000o19210111213_tensor0000o19211101213_tensor_0:
[----:B------:R-:W1:Y:S01]  /*0000*/  LDC R1, c[0x0][0x37c] ;  /* 0x0000df00ff017b82 */ /* 0x000e620000000800 */
[----:B------:R-:W2:Y:S07]  /*0010*/  S2R R4, SR_TID.X ;  /* 0x0000000000047919 */ /* 0x000eae0000002100 */
[----:B------:R-:W3:Y:S01]  /*0020*/  S2UR UR26, SR_CTAID.X ;  /* 0x00000000001a79c3 */ /* 0x000ee20000002500 */
[----:B--2---:R-:W-:-:S04]  /*0030*/  SHF.R.U32.HI R0, RZ, 0x5, R4 ;  /* 0x00000005ff007819 */ /* 0x004fc80000011604 */
[----:B------:R-:W-:-:S13]  /*0040*/  ISETP.NE.AND P0, PT, R0, RZ, PT ;  /* 0x000000ff0000720c */ /* 0x000fda0003f05270 */
[----:B-1-3--:R-:W-:Y:S05]  /*0050*/  @P0 BRA `(.L_x_0) ;  /* 0x0000000400080947 */ /* 0x00afea0003800000 */
[----:B------:R-:W1:Y:S01]  /*0060*/  S2UR UR9, SR_CgaCtaId ;  /* 0x00000000000979c3 */ /* 0x000e620000008800 */
[----:B------:R-:W2:Y:S01]  /*0070*/  LDCU.64 UR12, c[0x0][0x348] ;  /* 0x00006900ff0c77ac */ /* 0x000ea20008000a00 */
[----:B------:R-:W-:Y:S01]  /*0080*/  UMOV UR10, 0x400 ;  /* 0x00000400000a7882 */ /* 0x000fe20000000000 */
[----:B------:R-:W-:Y:S01]  /*0090*/  UMOV UR8, 0x1 ;  /* 0x0000000100087882 */ /* 0x000fe20000000000 */
[----:B------:R-:W-:Y:S01]  /*00a0*/  UMOV UR7, 0x100 ;  /* 0x0000010000077882 */ /* 0x000fe20000000000 */
[----:B------:R-:W-:Y:S01]  /*00b0*/  UMOV UR6, 0x4 ;  /* 0x0000000400067882 */ /* 0x000fe20000000000 */
[----:B------:R-:W-:-:S04]  /*00c0*/  UIADD3 UR20, UPT, UPT, -UR7, 0x100000, URZ ;  /* 0x0010000007147890 */ /* 0x000fc8000fffe1ff */
[----:B------:R-:W-:Y:S02]  /*00d0*/  USHF.L.U32 UR21, UR20, 0xb, URZ ;  /* 0x0000000b14157899 */ /* 0x000fe400080006ff */
[----:B------:R-:W-:Y:S01]  /*00e0*/  USHF.L.U32 UR20, UR20, 0x1, URZ ;  /* 0x0000000114147899 */ /* 0x000fe200080006ff */
[----:B------:R-:W-:Y:S01]  /*00f0*/  UMOV UR5, 0x80 ;  /* 0x0000008000057882 */ /* 0x000fe20000000000 */
[----:B------:R-:W-:-:S04]  /*0100*/  UIADD3 UR6, UPT, UPT, -UR6, 0x100000, URZ ;  /* 0x0010000006067890 */ /* 0x000fc8000fffe1ff */
[----:B------:R-:W-:Y:S02]  /*0110*/  USHF.L.U32 UR7, UR6, 0xb, URZ ;  /* 0x0000000b06077899 */ /* 0x000fe400080006ff */
[----:B------:R-:W-:Y:S01]  /*0120*/  USHF.L.U32 UR6, UR6, 0x1, URZ ;  /* 0x0000000106067899 */ /* 0x000fe200080006ff */
[----:B------:R-:W-:Y:S01]  /*0130*/  UMOV UR4, 0x20 ;  /* 0x0000002000047882 */ /* 0x000fe20000000000 */
[----:B------:R-:W-:-:S04]  /*0140*/  UIADD3 UR22, UPT, UPT, -UR5, 0x100000, URZ ;  /* 0x0010000005167890 */ /* 0x000fc8000fffe1ff */
[----:B------:R-:W-:Y:S02]  /*0150*/  USHF.L.U32 UR23, UR22, 0xb, URZ ;  /* 0x0000000b16177899 */ /* 0x000fe400080006ff */
[----:B------:R-:W-:Y:S02]  /*0160*/  USHF.L.U32 UR22, UR22, 0x1, URZ ;  /* 0x0000000116167899 */ /* 0x000fe400080006ff */
[----:B------:R-:W-:-:S04]  /*0170*/  UIADD3 UR4, UPT, UPT, -UR4, 0x100000, URZ ;  /* 0x0010000004047890 */ /* 0x000fc8000fffe1ff */
[----:B------:R-:W-:Y:S02]  /*0180*/  USHF.L.U32 UR5, UR4, 0xb, URZ ;  /* 0x0000000b04057899 */ /* 0x000fe400080006ff */
[----:B------:R-:W-:Y:S02]  /*0190*/  USHF.L.U32 UR4, UR4, 0x1, URZ ;  /* 0x0000000104047899 */ /* 0x000fe400080006ff */
[----:B--2---:R-:W-:Y:S02]  /*01a0*/  UIADD3 UR18, UP3, UPT, UR12, 0x80, URZ ;  /* 0x000000800c127890 */ /* 0x004fe4000ff7e0ff */
[----:B------:R-:W-:Y:S02]  /*01b0*/  UIADD3 UR16, UP2, UPT, UR12, 0x100, URZ ;  /* 0x000001000c107890 */ /* 0x000fe4000ff5e0ff */
[----:B------:R-:W-:Y:S02]  /*01c0*/  UIADD3 UR14, UP1, UPT, UR12, 0x180, URZ ;  /* 0x000001800c0e7890 */ /* 0x000fe4000ff3e0ff */
[----:B------:R-:W-:-:S02]  /*01d0*/  UIADD3 UR12, UP0, UPT, UR12, 0x200, URZ ;  /* 0x000002000c0c7890 */ /* 0x000fc4000ff1e0ff */
[----:B-1----:R-:W-:Y:S02]  /*01e0*/  ULEA UR9, UR9, UR10, 0x18 ;  /* 0x0000000a09097291 */ /* 0x002fe4000f8ec0ff */
[----:B------:R-:W-:-:S04]  /*01f0*/  UIADD3 UR10, UPT, UPT, -UR8, 0x100000, URZ ;  /* 0x00100000080a7890 */ /* 0x000fc8000fffe1ff */
[----:B------:R-:W-:Y:S02]  /*0200*/  USHF.L.U32 UR11, UR10, 0xb, URZ ;  /* 0x0000000b0a0b7899 */ /* 0x000fe400080006ff */
[----:B------:R-:W-:Y:S02]  /*0210*/  USHF.L.U32 UR10, UR10, 0x1, URZ ;  /* 0x000000010a0a7899 */ /* 0x000fe400080006ff */
[----:B------:R-:W-:Y:S02]  /*0220*/  UIADD3.X UR19, UPT, UPT, URZ, UR13, URZ, UP3, !UPT ;  /* 0x0000000dff137290 */ /* 0x000fe40009ffe4ff */
[----:B------:R-:W-:Y:S02]  /*0230*/  UIADD3.X UR17, UPT, UPT, URZ, UR13, URZ, UP2, !UPT ;  /* 0x0000000dff117290 */ /* 0x000fe400097fe4ff */
[----:B------:R-:W-:Y:S02]  /*0240*/  UIADD3.X UR15, UPT, UPT, URZ, UR13, URZ, UP1, !UPT ;  /* 0x0000000dff0f7290 */ /* 0x000fe40008ffe4ff */
[----:B------:R-:W-:-:S03]  /*0250*/  UIADD3.X UR13, UPT, UPT, URZ, UR13, URZ, UP0, !UPT ;  /* 0x0000000dff0d7290 */ /* 0x000fc600087fe4ff */
[----:B------:R1:W-:Y:S02]  /*0260*/  UTMACCTL.PF [UR18] ;  /* 0x00000000120079b9 */ /* 0x0003e40008040000 */
[----:B------:R1:W-:Y:S02]  /*0270*/  UTMACCTL.PF [UR16] ;  /* 0x00000000100079b9 */ /* 0x0003e40008040000 */
[----:B------:R1:W-:Y:S02]  /*0280*/  UTMACCTL.PF [UR14] ;  /* 0x000000000e0079b9 */ /* 0x0003e40008040000 */
[----:B------:R1:W-:Y:S01]  /*0290*/  UTMACCTL.PF [UR12] ;  /* 0x000000000c0079b9 */ /* 0x0003e20008040000 */
[----:B------:R-:W2:Y:S02]  /*02a0*/  FENCE.VIEW.ASYNC.S ;  /* 0x00000000000073c6 */ /* 0x000ea40000000000 */
[----:B--2---:R1:W2:Y:S01]  /*02b0*/  SYNCS.EXCH.64 URZ, [UR9], UR10 ;  /* 0x0000000a09ff75b2 */ /* 0x0042a20008000100 */
[----:B------:R1:W3:Y:S01]  /*02c0*/  SYNCS.EXCH.64 URZ, [UR9+0x8], UR10 ;  /* 0x0000080a09ff75b2 */ /* 0x0002e20008000100 */
[----:B------:R1:W4:Y:S01]  /*02d0*/  SYNCS.EXCH.64 URZ, [UR9+0x10], UR10 ;  /* 0x0000100a09ff75b2 */ /* 0x0003220008000100 */
[----:B------:R1:W5:Y:S01]  /*02e0*/  SYNCS.EXCH.64 URZ, [UR9+0x18], UR10 ;  /* 0x0000180a09ff75b2 */ /* 0x0003620008000100 */
[----:B------:R1:W1:Y:S01]  /*02f0*/  SYNCS.EXCH.64 URZ, [UR9+0x20], UR10 ;  /* 0x0000200a09ff75b2 */ /* 0x0002620008000100 */
        /* <DEDUP_REMOVED lines=23> */
[----:B--2345:R-:W-:Y:S01]  /*0470*/  NOP ;  /* 0x0000000000007918 */ /* 0x03cfe20000000000 */
.L_x_0:
[----:B------:R-:W-:Y:S01]  /*0480*/  ISETP.GT.AND P0, PT, R0, 0xb, PT ;  /* 0x0000000b0000780c */ /* 0x000fe20003f04270 */
[----:B------:R-:W-:Y:S01]  /*0490*/  NOP ;  /* 0x0000000000007918 */ /* 0x000fe20000000000 */
[----:B-1----:R-:W-:Y:S11]  /*04a0*/  BAR.SYNC.DEFER_BLOCKING 0x0 ;  /* 0x0000000000007b1d */ /* 0x002ff60000010000 */
[----:B------:R-:W-:Y:S05]  /*04b0*/  @P0 BRA `(.L_x_1) ;  /* 0x0000000000680947 */ /* 0x000fea0003800000 */
[----:B------:R-:W-:-:S13]  /*04c0*/  ISETP.GT.AND P0, PT, R0, 0x5, PT ;  /* 0x000000050000780c */ /* 0x000fda0003f04270 */
[----:B------:R-:W-:Y:S05]  /*04d0*/  @P0 BRA `(.L_x_2) ;  /* 0x0000000000300947 */ /* 0x000fea0003800000 */
[----:B------:R-:W-:-:S05]  /*04e0*/  IMAD.MOV.U32 R3, RZ, RZ, -0x4 ;  /* 0xfffffffcff037424 */ /* 0x000fca00078e00ff */
[----:B------:R-:W-:-:S05]  /*04f0*/  VIADDMNMX.U32 R3, R0, R3, 0x2, PT ;  /* 0x0000000200037446 */ /* 0x000fca0003800003 */
[----:B------:R-:W-:-:S04]  /*0500*/  IMAD.SHL.U32 R5, R3, 0x4, RZ ;  /* 0x0000000403057824 */ /* 0x000fc800078e00ff */
[----:B------:R-:W1:Y:S02]  /*0510*/  LDC R2, c[0x2][R5] ;  /* 0x0080000005027b82 */ /* 0x000e640000000800 */
[----:B-1----:R-:W-:-:S04]  /*0520*/  SHF.R.S32.HI R3, RZ, 0x1f, R2 ;  /* 0x0000001fff037819 */ /* 0x002fc80000011402 */
.L_x_115:
[----:B------:R-:W-:Y:S05]  /*0530*/  BRX R2 -0x540                                                                                                                                                                                                      (*"BRANCH_TARGETS .L_x_116,.L_x_117,.L_x_6"*) ;  /* 0xfffffff802b07949 */ /* 0x000fea000383ffff */
.L_x_117:
[----:B------:R-:W-:-:S08]  /*0540*/  NOP ;  /* 0x0000000000007918 */ /* 0x000fd00000000000 */
[----:B------:R-:W1:-:S00]  /*0550*/  USETMAXREG.DEALLOC.CTAPOOL 0x30 ;  /* 0x00000030000079c8 */ /* 0x000e4000080e0500 */
[----:B-1----:R-:W-:Y:S05]  /*0560*/  BRA `(.L_x_3) ;  /* 0x0000008000e87947 */ /* 0x002fea0003800000 */
.L_x_116:
[----:B------:R-:W-:-:S08]  /*0570*/  NOP ;  /* 0x0000000000007918 */ /* 0x000fd00000000000 */
[----:B------:R-:W1:-:S00]  /*0580*/  USETMAXREG.DEALLOC.CTAPOOL 0x30 ;  /* 0x00000030000079c8 */ /* 0x000e4000080e0500 */
[----:B-1----:R-:W-:Y:S05]  /*0590*/  BRA `(.L_x_3) ;  /* 0x0000008000dc7947 */ /* 0x002fea0003800000 */
.L_x_2:
[----:B------:R-:W-:-:S05]  /*05a0*/  IMAD.MOV.U32 R3, RZ, RZ, -0x6 ;  /* 0xfffffffaff037424 */ /* 0x000fca00078e00ff */
[----:B------:R-:W-:-:S05]  /*05b0*/  VIADDMNMX.U32 R3, R0, R3, 0x2, PT ;  /* 0x0000000200037446 */ /* 0x000fca0003800003 */
[----:B------:R-:W-:-:S04]  /*05c0*/  IMAD.SHL.U32 R5, R3, 0x4, RZ ;  /* 0x0000000403057824 */ /* 0x000fc800078e00ff */
[----:B------:R-:W1:Y:S02]  /*05d0*/  LDC R2, c[0x2][R5+0xc] ;  /* 0x0080030005027b82 */ /* 0x000e640000000800 */
[----:B-1----:R-:W-:-:S04]  /*05e0*/  SHF.R.S32.HI R3, RZ, 0x1f, R2 ;  /* 0x0000001fff037819 */ /* 0x002fc80000011402 */
.L_x_119:
[----:B------:R-:W-:Y:S05]  /*05f0*/  BRX R2 -0x600                                                                                                                                                                                                      (*"BRANCH_TARGETS .L_x_120,.L_x_121,.L_x_6"*) ;  /* 0xfffffff802807949 */ /* 0x000fea000383ffff */
.L_x_121:
[----:B------:R-:W-:-:S08]  /*0600*/  NOP ;  /* 0x0000000000007918 */ /* 0x000fd00000000000 */
[----:B------:R-:W1:-:S00]  /*0610*/  USETMAXREG.DEALLOC.CTAPOOL 0x30 ;  /* 0x00000030000079c8 */ /* 0x000e4000080e0500 */
[----:B-1----:R-:W-:Y:S05]  /*0620*/  BRA `(.L_x_3) ;  /* 0x0000008000b87947 */ /* 0x002fea0003800000 */
.L_x_120:
[----:B------:R-:W-:-:S08]  /*0630*/  NOP ;  /* 0x0000000000007918 */ /* 0x000fd00000000000 */
[----:B------:R-:W1:-:S00]  /*0640*/  USETMAXREG.DEALLOC.CTAPOOL 0x30 ;  /* 0x00000030000079c8 */ /* 0x000e4000080e0500 */
[----:B-1----:R-:W-:Y:S05]  /*0650*/  BRA `(.L_x_3) ;  /* 0x0000008000ac7947 */ /* 0x002fea0003800000 */
.L_x_1:
[----:B------:R-:W-:-:S13]  /*0660*/  ISETP.GT.AND P0, PT, R0, 0xd, PT ;  /* 0x0000000d0000780c */ /* 0x000fda0003f04270 */
[----:B------:R-:W-:Y:S05]  /*0670*/  @P0 BRA `(.L_x_4) ;  /* 0x0000001800580947 */ /* 0x000fea0003800000 */
[----:B------:R-:W-:-:S05]  /*0680*/  IMAD.MOV.U32 R3, RZ, RZ, -0xc ;  /* 0xfffffff4ff037424 */ /* 0x000fca00078e00ff */
[----:B------:R-:W-:-:S05]  /*0690*/  VIADDMNMX.U32 R3, R0, R3, 0x2, PT ;  /* 0x0000000200037446 */ /* 0x000fca0003800003 */
[----:B------:R-:W-:-:S04]  /*06a0*/  IMAD.SHL.U32 R5, R3, 0x4, RZ ;  /* 0x0000000403057824 */ /* 0x000fc800078e00ff */
[----:B------:R-:W1:Y:S02]  /*06b0*/  LDC R2, c[0x2][R5+0x18] ;  /* 0x0080060005027b82 */ /* 0x000e640000000800 */
[----:B-1----:R-:W-:-:S04]  /*06c0*/  SHF.R.S32.HI R3, RZ, 0x1f, R2 ;  /* 0x0000001fff037819 */ /* 0x002fc80000011402 */
.L_x_123:
[----:B------:R-:W-:Y:S05]  /*06d0*/  BRX R2 -0x6e0                                                                                                                                                                                                      (*"BRANCH_TARGETS .L_x_124,.L_x_125,.L_x_6"*) ;  /* 0xfffffff802487949 */ /* 0x000fea000383ffff */
.L_x_125:
[----:B------:R-:W-:-:S08]  /*06e0*/  NOP ;  /* 0x0000000000007918 */ /* 0x000fd00000000000 */
[----:B------:R-:W1:-:S00]  /*06f0*/  USETMAXREG.DEALLOC.CTAPOOL 0x30 ;  /* 0x00000030000079c8 */ /* 0x000e4000080e0500 */
[----:B------:R-:W2:Y:S01]  /*0700*/  S2UR UR4, SR_CgaCtaId ;  /* 0x00000000000479c3 */ /* 0x000ea20000008800 */
[----:B------:R-:W-:Y:S01]  /*0710*/  UMOV UR5, 0x400 ;  /* 0x0000040000057882 */ /* 0x000fe20000000000 */
[----:B------:R-:W3:Y:S01]  /*0720*/  LDCU.64 UR6, c[0x0][0x348] ;  /* 0x00006900ff0677ac */ /* 0x000ee20008000a00 */
[----:B------:R-:W-:-:S05]  /*0730*/  USHF.L.U32 UR26, UR26, 0x7, URZ ;  /* 0x000000071a1a7899 */ /* 0x000fca00080006ff */
[----:B------:R-:W4:Y:S01]  /*0740*/  S2UR UR11, SR_CTAID.Y ;  /* 0x00000000000b79c3 */ /* 0x000f220000002600 */
[----:B------:R-:W-:Y:S01]  /*0750*/  UMOV UR25, URZ ;  /* 0x000000ff00197c82 */ /* 0x000fe20008000000 */
[----:B------:R-:W-:Y:S01]  /*0760*/  UMOV UR17, 0x40 ;  /* 0x0000004000117882 */ /* 0x000fe20000000000 */
[----:B------:R-:W-:Y:S01]  /*0770*/  UMOV UR9, 0x80 ;  /* 0x0000008000097882 */ /* 0x000fe20000000000 */
[----:B------:R-:W-:-:S04]  /*0780*/  UMOV UR18, UR26 ;  /* 0x0000001a00127c82 */ /* 0x000fc80008000000 */
[----:B------:R-:W5:Y:S01]  /*0790*/  S2UR UR10, SR_CTAID.Z ;  /* 0x00000000000a79c3 */ /* 0x000f620000002700 */
[----:B---3--:R-:W-:Y:S02]  /*07a0*/  UIADD3 UR6, UP0, UPT, UR6, 0x200, URZ ;  /* 0x0000020006067890 */ /* 0x008fe4000ff1e0ff */
[----:B--2---:R-:W-:Y:S02]  /*07b0*/  ULEA UR4, UR4, UR5, 0x18 ;  /* 0x0000000504047291 */ /* 0x004fe4000f8ec0ff */
[----:B------:R-:W-:Y:S02]  /*07c0*/  UIADD3.X UR7, UPT, UPT, URZ, UR7, URZ, UP0, !UPT ;  /* 0x00000007ff077290 */ /* 0x000fe400087fe4ff */
[----:B------:R-:W-:Y:S02]  /*07d0*/  UIADD3 UR24, UPT, UPT, UR4, 0x800, URZ ;  /* 0x0000080004187890 */ /* 0x000fe4000fffe0ff */
[----:B------:R-:W-:Y:S01]  /*07e0*/  UIADD3 UR16, UPT, UPT, UR4, 0x2800, URZ ;  /* 0x0000280004107890 */ /* 0x000fe2000fffe0ff */
[----:B----4-:R-:W-:-:S02]  /*07f0*/  UMOV UR27, UR11 ;  /* 0x0000000b001b7c82 */ /* 0x010fc40008000000 */
[----:B------:R-:W1:Y:S01]  /*0800*/  SYNCS.PHASECHK.TRANS64.TRYWAIT P0, [UR4+0xd0], RZ ;  /* 0x0000d0ffff0075a7 */ /* 0x000e620008001104 */
[----:B------:R-:W-:Y:S01]  /*0810*/  UMOV UR19, UR11 ;  /* 0x0000000b00137c82 */ /* 0x000fe20008000000 */
[----:B------:R-:W-:Y:S01]  /*0820*/  UIADD3 UR8, UPT, UPT, UR4, 0x4800, URZ ;  /* 0x0000480004087890 */ /* 0x000fe2000fffe0ff */
[----:B-----5:R-:W-:Y:S01]  /*0830*/  UMOV UR28, UR10 ;  /* 0x0000000a001c7c82 */ /* 0x020fe20008000000 */
[----:B------:R-:W-:Y:S01]  /*0840*/  UMOV UR20, UR10 ;  /* 0x0000000a00147c82 */ /* 0x000fe20008000000 */
[----:B------:R-:W-:Y:S01]  /*0850*/  UMOV UR12, UR10 ;  /* 0x0000000a000c7c82 */ /* 0x000fe20008000000 */
[----:B-1----:R-:W-:Y:S08]  /*0860*/  @!P0 BRA `(.L_x_5) ;  /* 0x0000009c00d48947 */ /* 0x002ff00003800000 */
.L_x_58:
[----:B------:R2:W-:Y:S01]  /*0870*/  UTMASTG.4D [UR24], [UR6], desc[URZ] ;  /* 0x0000ff18060073b5 */ /* 0x0005e20008019000 */
[----:B------:R-:W-:Y:S01]  /*0880*/  UMOV UR10, UR26 ;  /* 0x0000001a000a7c82 */ /* 0x000fe20008000000 */
[----:B-1----:R-:W-:Y:S01]  /*0890*/  HFMA2 R2, -RZ, RZ, 0, 5.9604644775390625e-08 ;  /* 0x00000001ff027431 */ /* 0x002fe200000001ff */
[----:B------:R2:W-:Y:S01]  /*08a0*/  UTMASTG.4D [UR16], [UR6], desc[URZ] ;  /* 0x0000ff10060073b5 */ /* 0x0005e20008019000 */
[----:B------:R2:W-:Y:S01]  /*08b0*/  UTMASTG.4D [UR8], [UR6], desc[URZ] ;  /* 0x0000ff08060073b5 */ /* 0x0005e20008019000 */
[----:B------:R0:W-:Y:S01]  /*08c0*/  UTMACMDFLUSH ;  /* 0x00000000000079b7 */ /* 0x0001e20000000000 */
[----:B------:R-:W-:-:S04]  /*08d0*/  DEPBAR.LE SB0, 0x0 ;  /* 0x000080000000791a */ /* 0x000fc80000000000 */
[----:B------:R2:W-:Y:S01]  /*08e0*/  SYNCS.ARRIVE.TRANS64.ART0 RZ, [UR4+0xd8], R2 ;  /* 0x0000d802ffff79a7 */ /* 0x0005e20008500004 */
[----:B------:R-:W-:Y:S05]  /*08f0*/  BRA `(.L_x_6) ;  /* 0x0000003400e87947 */ /* 0x000fea0003800000 */
.L_x_124:
[----:B------:R-:W-:-:S08]  /*0900*/  NOP ;  /* 0x0000000000007918 */ /* 0x000fd00000000000 */
[----:B------:R-:W1:-:S00]  /*0910*/  USETMAXREG.DEALLOC.CTAPOOL 0x30 ;  /* 0x00000030000079c8 */ /* 0x000e4000080e0500 */
[----:B------:R-:W2:Y:S01]  /*0920*/  S2UR UR7, SR_CgaCtaId ;  /* 0x00000000000779c3 */ /* 0x000ea20000008800 */
[----:B------:R-:W-:Y:S01]  /*0930*/  NOP ;  /* 0x0000000000007918 */ /* 0x000fe20000000000 */
[----:B------:R-:W-:Y:S01]  /*0940*/  UMOV UR4, 0x40 ;  /* 0x0000004000047882 */ /* 0x000fe20000000000 */
[----:B------:R-:W-:Y:S01]  /*0950*/  UMOV UR6, 0x400 ;  /* 0x0000040000067882 */ /* 0x000fe20000000000 */
[----:B--2---:R-:W-:Y:S02]  /*0960*/  ULEA UR4, UR7, UR4, 0x18 ;  /* 0x0000000407047291 */ /* 0x004fe4000f8ec0ff */
[----:B------:R-:W-:-:S07]  /*0970*/  ULEA UR6, UR7, UR6, 0x18 ;  /* 0x0000000607067291 */ /* 0x000fce000f8ec0ff */
[----:B-1----:R-:W1:Y:S02]  /*0980*/  LDS.U8 R2, [UR4] ;  /* 0x00000004ff027984 */ /* 0x002e640008000000 */
[----:B-1----:R-:W-:-:S13]  /*0990*/  ISETP.NE.AND P0, PT, R2, RZ, PT ;  /* 0x000000ff0200720c */ /* 0x002fda0003f05270 */
[----:B------:R-:W-:Y:S05]  /*09a0*/  @P0 BRA `(.L_x_7) ;  /* 0x00000000007c0947 */ /* 0x000fea0003800000 */
[----:B------:R-:W-:-:S13]  /*09b0*/  ELECT P0, URZ, PT ;  /* 0x0000000000ff782f */ /* 0x000fda0003800000 */
[----:B------:R-:W-:Y:S05]  /*09c0*/  @!P0 BRA `(.L_x_8) ;  /* 0x0000000000848947 */ /* 0x000fea0003800000 */
[----:B------:R-:W-:-:S05]  /*09d0*/  UMOV UR4, 0x10 ;  /* 0x0000001000047882 */ /* 0x000fca0000000000 */
[----:B------:R-:W-:Y:S04]  /*09e0*/  DEPBAR.LE SB1, 0x36 ;  /* 0x00009d800000791a */ /* 0x000fe80000000000 */
[----:B------:R-:W1:Y:S02]  /*09f0*/  UTCATOMSWS.FIND_AND_SET.ALIGN UP0, UR4, UR4 ;  /* 0x00000004000475e3 */ /* 0x000e640008000800 */
[----:B-1----:R-:W-:Y:S01]  /*0a00*/  PLOP3.LUT P0, PT, PT, PT, UP0, 0x80, 0x8 ;  /* 0x000000000008781c */ /* 0x002fe20003f0f008 */
[----:B------:R-:W-:-:S03]  /*0a10*/  IMAD.U32 R6, RZ, RZ, UR4 ;  /* 0x00000004ff067e24 */ /* 0x000fc6000f8e00ff */
[----:B------:R-:W-:-:S04]  /*0a20*/  SEL R2, RZ, 0xffffffff, !P0 ;  /* 0xffffffffff027807 */ /* 0x000fc80004000000 */
[----:B------:R-:W-:Y:S01]  /*0a30*/  ISETP.NE.AND P0, PT, R2, RZ, PT ;  /* 0x000000ff0200720c */ /* 0x000fe20003f05270 */
[----:B------:R-:W-:-:S12]  /*0a40*/  IMAD.MOV.U32 R2, RZ, RZ, 0x1 ;  /* 0x00000001ff027424 */ /* 0x000fd800078e00ff */
[----:B------:R-:W-:Y:S05]  /*0a50*/  @P0 BRA `(.L_x_9) ;  /* 0x0000000000240947 */ /* 0x000fea0003800000 */
.L_x_10:
[----:B------:R-:W-:Y:S05]  /*0a60*/  NANOSLEEP 0x64 ;  /* 0x000000640000795d */ /* 0x000fea0003800000 */
[----:B------:R-:W-:-:S05]  /*0a70*/  UMOV UR4, 0x10 ;  /* 0x0000001000047882 */ /* 0x000fca0000000000 */
[----:B------:R-:W-:Y:S04]  /*0a80*/  DEPBAR.LE SB1, 0x36 ;  /* 0x00009d800000791a */ /* 0x000fe80000000000 */
[----:B------:R-:W1:Y:S02]  /*0a90*/  UTCATOMSWS.FIND_AND_SET.ALIGN UP0, UR4, UR4 ;  /* 0x00000004000475e3 */ /* 0x000e640008000800 */
[----:B-1----:R-:W-:Y:S01]  /*0aa0*/  PLOP3.LUT P0, PT, PT, PT, UP0, 0x80, 0x8 ;  /* 0x000000000008781c */ /* 0x002fe20003f0f008 */
[----:B------:R-:W-:-:S03]  /*0ab0*/  IMAD.U32 R6, RZ, RZ, UR4 ;  /* 0x00000004ff067e24 */ /* 0x000fc6000f8e00ff */
[----:B------:R-:W-:-:S04]  /*0ac0*/  SEL R3, RZ, 0xffffffff, !P0 ;  /* 0xffffffffff037807 */ /* 0x000fc80004000000 */
[----:B------:R-:W-:-:S13]  /*0ad0*/  ISETP.NE.AND P0, PT, R3, RZ, PT ;  /* 0x000000ff0300720c */ /* 0x000fda0003f05270 */
[----:B------:R-:W-:Y:S05]  /*0ae0*/  @!P0 BRA `(.L_x_10) ;  /* 0xfffffffc00dc8947 */ /* 0x000fea000383ffff */
.L_x_9:
[----:B------:R-:W-:Y:S01]  /*0af0*/  VIADD R5, R6, 0x10 ;  /* 0x0000001006057836 */ /* 0x000fe20000000000 */
[----:B------:R-:W-:Y:S01]  /*0b00*/  UMOV UR4, 0x50 ;  /* 0x0000005000047882 */ /* 0x000fe20000000000 */
[----:B------:R-:W-:Y:S01]  /*0b10*/  IMAD.MOV.U32 R3, RZ, RZ, 0xffff ;  /* 0x0000ffffff037424 */ /* 0x000fe200078e00ff */
[----:B------:R-:W-:Y:S02]  /*0b20*/  ULEA UR4, UR7, UR4, 0x18 ;  /* 0x0000000407047291 */ /* 0x000fe4000f8ec0ff */
[----:B------:R-:W-:Y:S02]  /*0b30*/  SHF.L.U32 R2, R2, R5, RZ ;  /* 0x0000000502027219 */ /* 0x000fe400000006ff */
[----:B------:R-:W-:Y:S01]  /*0b40*/  SHF.L.U32 R3, R3, R6, RZ ;  /* 0x0000000603037219 */ /* 0x000fe200000006ff */
[----:B------:R-:W-:-:S03]  /*0b50*/  IMAD.SHL.U32 R6, R6, 0x20, RZ ;  /* 0x0000002006067824 */ /* 0x000fc600078e00ff */
[----:B------:R-:W-:-:S05]  /*0b60*/  LOP3.LUT R2, R2, R3, RZ, 0xfc, !PT ;  /* 0x0000000302027212 */ /* 0x000fca00078efcff */
[----:B------:R1:W-:Y:S04]  /*0b70*/  ATOMS.OR RZ, [UR4], R2 ;  /* 0x00000002ffff798c */ /* 0x0003e8000b000004 */
[----:B------:R1:W-:Y:S01]  /*0b80*/  STS [UR6+0x108], R6 ;  /* 0x00010806ff007988 */ /* 0x0003e20008000806 */
[----:B------:R-:W-:Y:S05]  /*0b90*/  BRA `(.L_x_8) ;  /* 0x0000000000107947 */ /* 0x000fea0003800000 */
.L_x_7:
[----:B------:R-:W-:-:S05]  /*0ba0*/  MOV R2, 0xffffffff ;  /* 0xffffffff00027802 */ /* 0x000fca0000000f00 */
[----:B------:R1:W-:Y:S02]  /*0bb0*/  STS [UR6+0x108], R2 ;  /* 0x00010802ff007988 */ /* 0x0003e40008000806 */
[----:B-1----:R-:W-:Y:S02]  /*0bc0*/  MOV R2, 0xbe0 ;  /* 0x00000be000027802 */ /* 0x002fe40000000f00 */
[----:B------:R-:W-:Y:S05]  /*0bd0*/  CALL.REL.NOINC `($__internal_1_$__cuda_sm10x_tcgen05_guardrail_trap_phase_invalid_during_alloc) ;  /* 0x000000a800507944 */ /* 0x000fea0003c00000 */
.L_x_8:
[----:B------:R-:W-:Y:S05]  /*0be0*/  WARPSYNC.ALL ;  /* 0x0000000000007948 */ /* 0x000fea0003800000 */
[----:B------:R-:W-:Y:S01]  /*0bf0*/  NOP ;  /* 0x0000000000007918 */ /* 0x000fe20000000000 */
[----:B------:R-:W2:Y:S08]  /*0c00*/  S2UR UR4, SR_CgaCtaId ;  /* 0x00000000000479c3 */ /* 0x000eb00000008800 */
[----:B------:R-:W-:Y:S06]  /*0c10*/  BAR.SYNC.DEFER_BLOCKING 0x2, 0x120 ;  /* 0x0084800000007b1d */ /* 0x000fec0000010000 */
[----:B------:R-:W-:-:S02]  /*0c20*/  UMOV UR5, 0x400 ;  /* 0x0000040000057882 */ /* 0x000fc40000000000 */
[----:B--2---:R-:W-:-:S04]  /*0c30*/  ULEA UR4, UR4, UR5, 0x18 ;  /* 0x0000000504047291 */ /* 0x004fc8000f8ec0ff */
[----:B------:R-:W-:-:S04]  /*0c40*/  UIADD3 UR5, UPT, UPT, UR4, 0x800, URZ ;  /* 0x0000080004057890 */ /* 0x000fc8000fffe0ff */
[----:B------:R-:W-:Y:S01]  /*0c50*/  USHF.R.U32.HI UR5, URZ, 0x4, UR5 ;  /* 0x00000004ff057899 */ /* 0x000fe20008011605 */
[----:B------:R-:W-:Y:S01]  /*0c60*/  LDS R16, [UR4+0x108] ;  /* 0x00010804ff107984 */ /* 0x000fe20008000800 */
[----:B------:R-:W2:Y:S02]  /*0c70*/  SYNCS.PHASECHK.TRANS64.TRYWAIT P0, [UR4], RZ ;  /* 0x000000ffff0075a7 */ /* 0x000ea40008001104 */
[----:B------:R-:W-:-:S04]  /*0c80*/  ULOP3.LUT UR5, UR5, 0x3fc0, URZ, 0xc0, !UPT ;  /* 0x00003fc005057892 */ /* 0x000fc8000f8ec0ff */
[----:B------:R-:W-:-:S06]  /*0c90*/  ULOP3.LUT UR5, UR5, 0x10000, URZ, 0xfc, !UPT ;  /* 0x0001000005057892 */ /* 0x000fcc000f8efcff */
[----:B-1----:R-:W-:-:S05]  /*0ca0*/  MOV R2, UR5 ;  /* 0x0000000500027c02 */ /* 0x002fca0008000f00 */
[----:B------:R-:W1:Y:S01]  /*0cb0*/  LDCU UR5, c[0x0][0x38c] ;  /* 0x00007180ff0577ac */ /* 0x000e620008000800 */
[----:B------:R-:W3:Y:S01]  /*0cc0*/  SHFL.IDX PT, R2, R2, RZ, 0x1f ;  /* 0x00001fff02027589 */ /* 0x000ee200000e0000 */
[----:B-1----:R-:W-:Y:S02]  /*0cd0*/  UIADD3 UR8, UPT, UPT, -UR5, URZ, URZ ;  /* 0x000000ff05087290 */ /* 0x002fe4000fffe1ff */
[----:B------:R-:W-:Y:S02]  /*0ce0*/  UIADD3 UR10, UPT, UPT, UR5, -0x1, URZ ;  /* 0xffffffff050a7890 */ /* 0x000fe4000fffe0ff */
[----:B------:R-:W-:Y:S02]  /*0cf0*/  USHF.R.S32.HI UR8, URZ, 0x1f, UR8 ;  /* 0x0000001fff087899 */ /* 0x000fe40008011408 */
[----:B------:R-:W-:Y:S01]  /*0d00*/  UISETP.GT.AND UP0, UPT, UR5, URZ, UPT ;  /* 0x000000ff0500728c */ /* 0x000fe2000bf04270 */
[----:B---3--:R-:W-:Y:S01]  /*0d10*/  R2UR UR48, R2 ;  /* 0x00000000023072ca */ /* 0x008fe200000e0000 */
[----:B------:R-:W-:-:S02]  /*0d20*/  USHF.R.S32.HI UR9, URZ, 0x1f, UR10 ;  /* 0x0000001fff097899 */ /* 0x000fc4000801140a */
[----:B------:R-:W-:Y:S02]  /*0d30*/  ULEA.HI UR5, UR8, -UR5, URZ, 0x7 ;  /* 0x8000000508057291 */ /* 0x000fe4000f8f38ff */
[----:B------:R-:W-:Y:S02]  /*0d40*/  ULEA.HI UR9, UR9, UR10, URZ, 0x7 ;  /* 0x0000000a09097291 */ /* 0x000fe4000f8f38ff */
[----:B------:R-:W-:Y:S02]  /*0d50*/  USHF.R.S32.HI UR5, URZ, 0x7, UR5 ;  /* 0x00000007ff057899 */ /* 0x000fe40008011405 */
[----:B------:R-:W-:Y:S02]  /*0d60*/  USHF.R.S32.HI UR8, URZ, 0x7, UR9 ;  /* 0x00000007ff087899 */ /* 0x000fe40008011409 */
[----:B------:R-:W-:Y:S02]  /*0d70*/  @!UP0 ULOP3.LUT UR8, URZ, UR5, URZ, 0x33, !UPT ;  /* 0x00000005ff088292 */ /* 0x000fe4000f8e33ff */
[----:B------:R-:W-:-:S02]  /*0d80*/  UIADD3 UR46, UPT, UPT, UR48, 0x2, URZ ;  /* 0x00000002302e7890 */ /* 0x000fc4000fffe0ff */
[----:B------:R-:W-:Y:S02]  /*0d90*/  UIADD3 UR44, UPT, UPT, UR48, 0x200, URZ ;  /* 0x00000200302c7890 */ /* 0x000fe4000fffe0ff */
[----:B------:R-:W-:Y:S02]  /*0da0*/  UIADD3 UR42, UPT, UPT, UR48, 0x202, URZ ;  /* 0x00000202302a7890 */ /* 0x000fe4000fffe0ff */
[----:B------:R-:W-:Y:S02]  /*0db0*/  UIADD3 UR40, UPT, UPT, UR48, 0x400, URZ ;  /* 0x0000040030287890 */ /* 0x000fe4000fffe0ff */
[----:B------:R-:W-:Y:S01]  /*0dc0*/  UIADD3 UR38, UPT, UPT, UR48, 0x402, URZ ;  /* 0x0000040230267890 */ /* 0x000fe2000fffe0ff */
[----:B--2---:R-:W-:Y:S11]  /*0dd0*/  @!P0 BRA `(.L_x_11) ;  /* 0x0000009800908947 */ /* 0x004ff60003800000 */
.L_x_59:
[----:B------:R-:W2:Y:S01]  /*0de0*/  SYNCS.PHASECHK.TRANS64.TRYWAIT P0, [UR4+0x10], RZ ;  /* 0x000010ffff0075a7 */ /* 0x000ea20008001104 */
[----:B-1----:R-:W-:Y:S01]  /*0df0*/  HFMA2 R2, -RZ, RZ, 0, 0 ;  /* 0x00000000ff027431 */ /* 0x002fe200000001ff */
[----:B------:R-:W-:Y:S01]  /*0e00*/  MOV R5, RZ ;  /* 0x000000ff00057202 */ /* 0x000fe20000000f00 */
[----:B--2---:R-:W-:Y:S06]  /*0e10*/  @!P0 BRA `(.L_x_12) ;  /* 0x0000009800988947 */ /* 0x004fec0003800000 */
.L_x_61:
[----:B------:R-:W-:Y:S01]  /*0e20*/  UIADD3 UR26, UPT, UPT, UR4, 0x6800, URZ ;  /* 0x00006800041a7890 */ /* 0x000fe2000fffe0ff */
[----:B------:R-:W-:Y:S02]  /*0e30*/  R2UR UR6, R2 ;  /* 0x00000000020672ca */ /* 0x000fe400000e0000 */
[----:B-1----:R-:W-:Y:S02]  /*0e40*/  CS2R R2, SRZ ;  /* 0x0000000000027805 */ /* 0x002fe4000001ff00 */
[----:B------:R-:W-:Y:S01]  /*0e50*/  R2UR UR11, R5 ;  /* 0x00000000050b72ca */ /* 0x000fe200000e0000 */
[----:B------:R-:W-:Y:S01]  /*0e60*/  USHF.R.U32.HI UR26, URZ, 0x4, UR26 ;  /* 0x00000004ff1a7899 */ /* 0x000fe2000801161a */
[----:B------:R-:W-:Y:S01]  /*0e70*/  CS2R R14, SRZ ;  /* 0x00000000000e7805 */ /* 0x000fe2000001ff00 */
[----:B------:R-:W-:Y:S02]  /*0e80*/  UIADD3 UR13, UPT, UPT, UR4, 0x90, URZ ;  /* 0x00000090040d7890 */ /* 0x000fe4000fffe0ff */
[----:B------:R-:W-:Y:S01]  /*0e90*/  ULOP3.LUT UR26, UR26, 0x3fc0, URZ, 0xc0, !UPT ;  /* 0x00003fc01a1a7892 */ /* 0x000fe2000f8ec0ff */
[C---:B------:R-:W-:Y:S01]  /*0ea0*/  R2UR UR10, R3.reuse ;  /* 0x00000000030a72ca */ /* 0x040fe200000e0000 */
[----:B------:R-:W-:Y:S01]  /*0eb0*/  UMOV UR24, 0x0 ;  /* 0x0000000000187882 */ /* 0x000fe20000000000 */
[C---:B------:R-:W-:Y:S01]  /*0ec0*/  R2UR UR9, R2.reuse ;  /* 0x00000000020972ca */ /* 0x040fe200000e0000 */
[----:B------:R-:W-:Y:S01]  /*0ed0*/  ULOP3.LUT UR26, UR26, 0x10000, URZ, 0xfc, !UPT ;  /* 0x000100001a1a7892 */ /* 0x000fe2000f8efcff */
[----:B------:R-:W-:Y:S01]  /*0ee0*/  R2UR UR7, R3 ;  /* 0x00000000030772ca */ /* 0x000fe200000e0000 */
[----:B------:R-:W-:Y:S01]  /*0ef0*/  UMOV UR25, 0x8200010 ;  /* 0x0820001000197882 */ /* 0x000fe20000000000 */
[----:B------:R-:W-:Y:S01]  /*0f00*/  R2UR UR5, R2 ;  /* 0x00000000020572ca */ /* 0x000fe200000e0000 */
[----:B------:R-:W-:-:S02]  /*0f10*/  UIADD3 UR28, UPT, UPT, UR26, 0x2, URZ ;  /* 0x000000021a1c7890 */ /* 0x000fc4000fffe0ff */
[----:B------:R-:W-:Y:S02]  /*0f20*/  UIADD3 UR30, UPT, UPT, UR26, 0x200, URZ ;  /* 0x000002001a1e7890 */ /* 0x000fe4000fffe0ff */
[----:B------:R-:W-:Y:S02]  /*0f30*/  UIADD3 UR32, UPT, UPT, UR26, 0x202, URZ ;  /* 0x000002021a207890 */ /* 0x000fe4000fffe0ff */
[----:B------:R-:W-:Y:S02]  /*0f40*/  UIADD3 UR34, UPT, UPT, UR26, 0x400, URZ ;  /* 0x000004001a227890 */ /* 0x000fe4000fffe0ff */
[----:B------:R-:W-:Y:S01]  /*0f50*/  UIADD3 UR36, UPT, UPT, UR26, 0x402, URZ ;  /* 0x000004021a247890 */ /* 0x000fe2000fffe0ff */
[----:B------:R-:W-:Y:S01]  /*0f60*/  UMOV UR49, 0x80004020 ;  /* 0x8000402000317882 */ /* 0x000fe20000000000 */
[----:B------:R-:W-:Y:S01]  /*0f70*/  UIADD3 UR12, UPT, UPT, UR4, 0x50, URZ ;  /* 0x00000050040c7890 */ /* 0x000fe2000fffe0ff */
[----:B------:R-:W-:Y:S01]  /*0f80*/  UMOV UR27, 0x80004020 ;  /* 0x80004020001b7882 */ /* 0x000fe20000000000 */
        /* <DEDUP_REMOVED lines=8> */
[----:B------:R1:W-:Y:S01]  /*1010*/  UTCQMMA gdesc[UR48], gdesc[UR26], tmem[UR6], tmem[UR24], idesc[UR25], !UPT ;  /* 0x00ff181a300075ea */ /* 0x0003e2000f800306 */
[----:B------:R-:W-:Y:S01]  /*1020*/  UMOV UR20, 0x0 ;  /* 0x0000000000147882 */ /* 0x000fe20000000000 */
[----:B------:R-:W-:Y:S01]  /*1030*/  UMOV UR21, 0x8200010 ;  /* 0x0820001000157882 */ /* 0x000fe20000000000 */
[----:B------:R-:W-:Y:S01]  /*1040*/  UMOV UR43, 0x80004020 ;  /* 0x80004020002b7882 */ /* 0x000fe20000000000 */
[----:B------:R-:W-:Y:S01]  /*1050*/  UMOV UR33, 0x80004020 ;  /* 0x8000402000217882 */ /* 0x000fe20000000000 */
[----:B------:R2:W-:Y:S01]  /*1060*/  UTCQMMA gdesc[UR46], gdesc[UR28], tmem[UR11], tmem[UR16], idesc[UR17], UPT ;  /* 0x00ff101c2e0075ea */ /* 0x0005e2000b80030b */
        /* <DEDUP_REMOVED lines=10> */
[----:B------:R3:W-:Y:S01]  /*1110*/  UTCQMMA gdesc[UR40], gdesc[UR34], tmem[UR7], tmem[UR18], idesc[UR19], UPT ;  /* 0x00ff1222280075ea */ /* 0x0007e2000b800307 */
[----:B------:R3:W-:Y:S01]  /*1120*/  UTCQMMA gdesc[UR38], gdesc[UR36], tmem[UR5], tmem[UR14], idesc[UR15], UPT ;  /* 0x00ff0e24260075ea */ /* 0x0007e2000b800305 */
[----:B------:R3:W-:Y:S01]  /*1130*/  UTCBAR [UR13], URZ ;  /* 0x000000ff0d0073e9 */ /* 0x0007e200080000ff */
[----:B------:R3:W-:Y:S01]  /*1140*/  UTCBAR [UR12], URZ ;  /* 0x000000ff0c0073e9 */ /* 0x0007e200080000ff */
[----:B------:R-:W-:Y:S01]  /*1150*/  UISETP.GE.AND UP0, UPT, UR8, 0x1, UPT ;  /* 0x000000010800788c */ /* 0x000fe2000bf06270 */
[----:B-1----:R-:W-:Y:S01]  /*1160*/  UMOV UR6, 0x1 ;  /* 0x0000000100067882 */ /* 0x002fe20000000000 */
[----:B--2---:R-:W-:-:S07]  /*1170*/  UMOV UR16, URZ ;  /* 0x000000ff00107c82 */ /* 0x004fce0008000000 */
[----:B------:R-:W-:Y:S05]  /*1180*/  BRA.U !UP0, `(.L_x_13) ;  /* 0x0000000508f07547 */ /* 0x000fea000b800000 */
[----:B------:R-:W-:Y:S01]  /*1190*/  CS2R R14, SRZ ;  /* 0x00000000000e7805 */ /* 0x000fe2000001ff00 */
[----:B------:R-:W-:Y:S01]  /*11a0*/  IMAD.MOV.U32 R8, RZ, RZ, RZ ;  /* 0x000000ffff087224 */ /* 0x000fe200078e00ff */
[----:B------:R-:W-:Y:S01]  /*11b0*/  CS2R R6, SRZ ;  /* 0x0000000000067805 */ /* 0x000fe2000001ff00 */
[----:B------:R-:W-:Y:S01]  /*11c0*/  IMAD.MOV.U32 R5, RZ, RZ, RZ ;  /* 0x000000ffff057224 */ /* 0x000fe200078e00ff */
[----:B------:R-:W-:Y:S01]  /*11d0*/  CS2R R2, SRZ ;  /* 0x0000000000027805 */ /* 0x000fe2000001ff00 */
[----:B------:R-:W-:Y:S01]  /*11e0*/  UIADD3 UR8, UPT, UPT, -UR8, URZ, URZ ;  /* 0x000000ff08087290 */ /* 0x000fe2000fffe1ff */
[----:B------:R-:W-:Y:S01]  /*11f0*/  UMOV UR6, 0x1 ;  /* 0x0000000100067882 */ /* 0x000fe20000000000 */
[----:B------:R-:W-:Y:S01]  /*1200*/  UMOV UR16, URZ ;  /* 0x000000ff00107c82 */ /* 0x000fe20008000000 */
[----:B---3--:R-:W-:Y:S01]  /*1210*/  UMOV UR36, 0x0 ;  /* 0x0000000000247882 */ /* 0x008fe20000000000 */
        /* <DEDUP_REMOVED lines=17> */
[----:B------:R-:W-:Y:S01]  /*1330*/  UIADD3 UR7, UPT, UPT, UR4, 0x90, URZ ;  /* 0x0000009004077890 */ /* 0x000fe2000fffe0ff */
[----:B------:R-:W-:Y:S01]  /*1340*/  UMOV UR10, 0x0 ;  /* 0x00000000000a7882 */ /* 0x000fe20000000000 */
[----:B------:R-:W-:-:S10]  /*1350*/  UMOV UR11, 0x8200010 ;  /* 0x08200010000b7882 */ /* 0x000fd40000000000 */
.L_x_18:
[----:B----4-:R-:W-:Y:S01]  /*1360*/  ULEA UR9, UR6, UR4, 0x3 ;  /* 0x0000000406097291 */ /* 0x010fe2000f8e18ff */
[----:B-1----:R-:W-:Y:S02]  /*1370*/  SHF.L.U32 R11, R14, 0x1f, RZ ;  /* 0x0000001f0e0b7819 */ /* 0x002fe400000006ff */
[----:B------:R-:W-:Y:S06]  /*1380*/  SHF.L.U32 R12, R15, 0x1f, RZ ;  /* 0x0000001f0f0c7819 */ /* 0x000fec00000006ff */
[----:B------:R-:W1:Y:S02]  /*1390*/  SYNCS.PHASECHK.TRANS64.TRYWAIT P0, [UR9+0x10], R11 ;  /* 0x0000100bff0075a7 */ /* 0x000e640008001109 */
[----:B-1----:R-:W-:Y:S05]  /*13a0*/  @!P0 BRA `(.L_x_14) ;  /* 0x00000094004c8947 */ /* 0x002fea0003800000 */
.L_x_63:
[----:B------:R-:W-:Y:S01]  /*13b0*/  UIMAD UR5, UR6, 0x6000, UR4 ;  /* 0x00006000060578a4 */ /* 0x000fe2000f8e0204 */
[----:B------:R-:W2:Y:S01]  /*13c0*/  SYNCS.PHASECHK.TRANS64.TRYWAIT P0, [UR4+0x98], R12 ;  /* 0x0000980cff0075a7 */ /* 0x000ea20008001104 */
[----:B------:R-:W-:Y:S01]  /*13d0*/  UISETP.NE.U32.AND UP0, UPT, UR16, URZ, UPT ;  /* 0x000000ff1000728c */ /* 0x000fe2000bf05070 */
[----:B-1----:R-:W-:Y:S01]  /*13e0*/  IMAD.MOV.U32 R11, RZ, RZ, 0x40 ;  /* 0x00000040ff0b7424 */ /* 0x002fe200078e00ff */
[----:B------:R-:W-:Y:S01]  /*13f0*/  UIADD3 UR17, UPT, UPT, UR5, 0x6800, URZ ;  /* 0x0000680005117890 */ /* 0x000fe2000fffe0ff */
[----:B------:R-:W-:Y:S01]  /*1400*/  IMAD.MOV.U32 R10, RZ, RZ, 0x100 ;  /* 0x00000100ff0a7424 */ /* 0x000fe200078e00ff */
[----:B------:R-:W-:Y:S01]  /*1410*/  UMOV UR51, 0x80004020 ;  /* 0x8000402000337882 */ /* 0x000fe20000000000 */
[----:B------:R-:W-:Y:S01]  /*1420*/  IMAD.MOV.U32 R9, RZ, RZ, 0x48 ;  /* 0x00000048ff097424 */ /* 0x000fe200078e00ff */
[----:B------:R-:W-:Y:S01]  /*1430*/  USHF.R.U32.HI UR17, URZ, 0x4, UR17 ;  /* 0x00000004ff117899 */ /* 0x000fe20008011611 */
[----:B------:R-:W-:Y:S01]  /*1440*/  R2UR UR21, R11 ;  /* 0x000000000b1572ca */ /* 0x000fe200000e0000 */
[----:B------:R-:W-:Y:S01]  /*1450*/  IMAD.MOV.U32 R11, RZ, RZ, 0x100 ;  /* 0x00000100ff0b7424 */ /* 0x000fe200078e00ff */
[----:B------:R-:W-:Y:S01]  /*1460*/  R2UR UR22, R10 ;  /* 0x000000000a1672ca */ /* 0x000fe200000e0000 */
[----:B------:R-:W-:Y:S01]  /*1470*/  ULOP3.LUT UR17, UR17, 0x3fc0, URZ, 0xc0, !UPT ;  /* 0x00003fc011117892 */ /* 0x000fe2000f8ec0ff */
[----:B------:R-:W-:Y:S01]  /*1480*/  R2UR UR19, R9 ;  /* 0x00000000091372ca */ /* 0x000fe200000e0000 */
[----:B------:R-:W-:Y:S01]  /*1490*/  IMAD.MOV.U32 R10, RZ, RZ, 0x50 ;  /* 0x00000050ff0a7424 */ /* 0x000fe200078e00ff */
[----:B------:R-:W-:Y:S01]  /*14a0*/  R2UR UR20, R11 ;  /* 0x000000000b1472ca */ /* 0x000fe200000e0000 */
[----:B------:R-:W-:Y:S01]  /*14b0*/  ULOP3.LUT UR50, UR17, 0x2000000, URZ, 0xfc, !UPT ;  /* 0x0200000011327892 */ /* 0x000fe2000f8efcff */
[----:B------:R-:W-:Y:S01]  /*14c0*/  IMAD.MOV.U32 R9, RZ, RZ, 0x100 ;  /* 0x00000100ff097424 */ /* 0x000fe200078e00ff */
[----:B------:R-:W-:Y:S01]  /*14d0*/  UMOV UR55, 0x80004020 ;  /* 0x8000402000377882 */ /* 0x000fe20000000000 */
[----:B------:R-:W-:Y:S01]  /*14e0*/  R2UR UR17, R10 ;  /* 0x000000000a1172ca */ /* 0x000fe200000e0000 */
[----:B------:R-:W-:Y:S02]  /*14f0*/  UIADD3 UR54, UPT, UPT, UR50, 0x80, URZ ;  /* 0x0000008032367890 */ /* 0x000fe4000fffe0ff */
[----:B------:R-:W-:Y:S01]  /*1500*/  UIADD3 UR52, UPT, UPT, UR50, 0x100, URZ ;  /* 0x0000010032347890 */ /* 0x000fe2000fffe0ff */
[----:B------:R-:W-:Y:S01]  /*1510*/  R2UR UR18, R9 ;  /* 0x00000000091272ca */ /* 0x000fe200000e0000 */
[----:B------:R-:W-:Y:S01]  /*1520*/  UMOV UR53, 0x80004020 ;  /* 0x8000402000357882 */ /* 0x000fe20000000000 */
[----:B------:R-:W-:Y:S02]  /*1530*/  @!UPT UIADD3 URZ, UPT, UPT, URZ, URZ, URZ ;  /* 0x000000fffffff290 */ /* 0x000fe4000fffe0ff */
[----:B--2---:R-:W-:Y:S11]  /*1540*/  @!P0 BRA `(.L_x_15) ;  /* 0x0000009400008947 */ /* 0x004ff60003800000 */
.L_x_65:
[----:B------:R2:W-:Y:S01]  /*1550*/  UTCQMMA tmem[UR21], gdesc[UR50], tmem[UR22], tmem[UR36], idesc[UR37], UP0 ;  /* 0x00ff2432150079ea */ /* 0x0005e20008000316 */
[----:B------:R-:W-:Y:S01]  /*1560*/  UTCQMMA tmem[UR19], gdesc[UR54], tmem[UR20], tmem[UR34], idesc[UR35], UPT ;  /* 0x00ff2236130079ea */ /* 0x000fe2000b800314 */
[----:B------:R3:W-:Y:S01]  /*1570*/  UTCQMMA tmem[UR17], gdesc[UR52], tmem[UR18], tmem[UR32], idesc[UR33], UPT ;  /* 0x00ff2034110079ea */ /* 0x0007e2000b800312 */
[----:B------:R-:W4:Y:S01]  /*1580*/  SYNCS.PHASECHK.TRANS64.TRYWAIT P0, [UR4+0xa0], R12 ;  /* 0x0000a00cff0075a7 */ /* 0x000f220008001104 */
[----:B------:R-:W-:Y:S01]  /*1590*/  UIADD3 UR6, UPT, UPT, UR6, 0x1, URZ ;  /* 0x0000000106067890 */ /* 0x000fe2000fffe0ff */
[----:B------:R-:W-:Y:S01]  /*15a0*/  IMAD.MOV.U32 R10, RZ, RZ, 0x58 ;  /* 0x00000058ff0a7424 */ /* 0x000fe200078e00ff */
[----:B------:R-:W-:Y:S01]  /*15b0*/  UIADD3 UR23, UPT, UPT, UR9, 0x50, URZ ;  /* 0x0000005009177890 */ /* 0x000fe2000fffe0ff */
[----:B-1----:R-:W-:Y:S01]  /*15c0*/  IMAD.MOV.U32 R9, RZ, RZ, 0x100 ;  /* 0x00000100ff097424 */ /* 0x002fe200078e00ff */
[----:B------:R-:W-:Y:S02]  /*15d0*/  UISETP.NE.AND UP0, UPT, UR6, 0x8, UPT ;  /* 0x000000080600788c */ /* 0x000fe4000bf05270 */
[----:B------:R-:W-:Y:S02]  /*15e0*/  R2UR UR5, R10 ;  /* 0x000000000a0572ca */ /* 0x000fe400000e0000 */
[----:B------:R-:W-:Y:S01]  /*15f0*/  USEL UR16, URZ, 0x1, UP0 ;  /* 0x00000001ff107887 */ /* 0x000fe20008000000 */
[----:B------:R-:W-:Y:S01]  /*1600*/  R2UR UR9, R9 ;  /* 0x00000000090972ca */ /* 0x000fe200000e0000 */
[----:B------:R-:W-:Y:S04]  /*1610*/  USEL UR6, UR6, URZ, UP0 ;  /* 0x000000ff06067287 */ /* 0x000fe80008000000 */
[----:B------:R-:W-:Y:S01]  /*1620*/  LOP3.LUT R14, R14, UR16, RZ, 0x3c, !PT ;  /* 0x000000100e0e7c12 */ /* 0x000fe2000f8e3cff */
[----:B--2---:R-:W-:Y:S02]  /*1630*/  ULEA UR21, UR6, UR4, 0x3 ;  /* 0x0000000406157291 */ /* 0x004fe4000f8e18ff */
[----:B---3--:R-:W-:Y:S01]  /*1640*/  UIADD3 UR18, UPT, UPT, UR50, 0x180, URZ ;  /* 0x0000018032127890 */ /* 0x008fe2000fffe0ff */
[----:B----4-:R-:W-:Y:S11]  /*1650*/  @!P0 BRA `(.L_x_16) ;  /* 0x0000009000d88947 */ /* 0x010ff60003800000 */
.L_x_67:
[----:B------:R-:W-:Y:S01]  /*1660*/  SHF.L.U32 R11, R14, 0x1f, RZ ;  /* 0x0000001f0e0b7819 */ /* 0x000fe200000006ff */
[----:B------:R-:W-:Y:S02]  /*1670*/  UMOV UR19, 0x80004020 ;  /* 0x8000402000137882 */ /* 0x000fe40000000000 */
[----:B------:R2:W-:Y:S01]  /*1680*/  UTCQMMA tmem[UR5], gdesc[UR18], tmem[UR9], tmem[UR30], idesc[UR31], UPT ;  /* 0x00ff1e12050079ea */ /* 0x0005e2000b800309 */
[----:B------:R2:W-:Y:S01]  /*1690*/  UTCBAR [UR23], URZ ;  /* 0x000000ff170073e9 */ /* 0x0005e200080000ff */
[----:B------:R-:W3:Y:S02]  /*16a0*/  SYNCS.PHASECHK.TRANS64.TRYWAIT P0, [UR21+0x10], R11 ;  /* 0x0000100bff0075a7 */ /* 0x000ee40008001115 */
[----:B--23--:R-:W-:Y:S05]  /*16b0*/  @!P0 BRA `(.L_x_17) ;  /* 0x0000009000dc8947 */ /* 0x00cfea0003800000 */
.L_x_69:
[----:B------:R-:W-:Y:S01]  /*16c0*/  UIMAD UR5, UR6, 0x6000, UR4 ;  /* 0x00006000060578a4 */ /* 0x000fe2000f8e0204 */
[----:B------:R-:W-:Y:S01]  /*16d0*/  R2UR UR20, R8 ;  /* 0x00000000081472ca */ /* 0x000fe200000e0000 */
[----:B------:R-:W-:Y:S01]  /*16e0*/  UIADD3 UR21, UPT, UPT, UR21, 0x50, URZ ;  /* 0x0000005015157890 */ /* 0x000fe2000fffe0ff */
[----:B------:R-:W-:Y:S01]  /*16f0*/  R2UR UR19, R7 ;  /* 0x00000000071372ca */ /* 0x000fe200000e0000 */
[----:B------:R-:W-:Y:S01]  /*1700*/  UIADD3 UR9, UPT, UPT, UR5, 0x6800, URZ ;  /* 0x0000680005097890 */ /* 0x000fe2000fffe0ff */
[----:B------:R-:W-:Y:S01]  /*1710*/  R2UR UR18, R6 ;  /* 0x00000000061272ca */ /* 0x000fe200000e0000 */
[----:B------:R-:W-:Y:S01]  /*1720*/  UIADD3 UR22, UPT, UPT, UR6, 0x1, URZ ;  /* 0x0000000106167890 */ /* 0x000fe2000fffe0ff */
[----:B------:R-:W-:Y:S01]  /*1730*/  R2UR UR17, R5 ;  /* 0x00000000051172ca */ /* 0x000fe200000e0000 */
[----:B------:R-:W-:Y:S01]  /*1740*/  USHF.R.U32.HI UR9, URZ, 0x4, UR9 ;  /* 0x00000004ff097899 */ /* 0x000fe20008011609 */
[----:B------:R-:W-:Y:S01]  /*1750*/  R2UR UR16, R3 ;  /* 0x00000000031072ca */ /* 0x000fe200000e0000 */
[----:B------:R-:W-:Y:S01]  /*1760*/  UISETP.NE.AND UP0, UPT, UR22, 0x8, UPT ;  /* 0x000000081600788c */ /* 0x000fe2000bf05270 */
[----:B------:R-:W-:Y:S01]  /*1770*/  LOP3.LUT R15, R15, 0x1, RZ, 0x3c, !PT ;  /* 0x000000010f0f7812 */ /* 0x000fe200078e3cff */
[----:B------:R-:W-:Y:S02]  /*1780*/  ULOP3.LUT UR9, UR9, 0x3fc0, URZ, 0xc0, !UPT ;  /* 0x00003fc009097892 */ /* 0x000fe4000f8ec0ff */
[----:B------:R-:W-:Y:S02]  /*1790*/  UIADD3 UR8, UPT, UPT, UR8, 0x1, URZ ;  /* 0x0000000108087890 */ /* 0x000fe4000fffe0ff */
[----:B------:R-:W-:Y:S02]  /*17a0*/  ULOP3.LUT UR50, UR9, 0x10000, URZ, 0xfc, !UPT ;  /* 0x0001000009327892 */ /* 0x000fe4000f8efcff */
[----:B------:R-:W-:Y:S01]  /*17b0*/  USEL UR6, UR22, URZ, UP0 ;  /* 0x000000ff16067287 */ /* 0x000fe20008000000 */
[----:B------:R-:W-:Y:S01]  /*17c0*/  R2UR UR9, R2 ;  /* 0x00000000020972ca */ /* 0x000fe200000e0000 */
[----:B------:R-:W-:Y:S02]  /*17d0*/  UIADD3 UR60, UPT, UPT, UR50, 0x2, URZ ;  /* 0x00000002323c7890 */ /* 0x000fe4000fffe0ff */
[----:B------:R-:W-:Y:S02]  /*17e0*/  UIADD3 UR58, UPT, UPT, UR50, 0x200, URZ ;  /* 0x00000200323a7890 */ /* 0x000fe4000fffe0ff */
[----:B------:R-:W-:Y:S02]  /*17f0*/  UIADD3 UR56, UPT, UPT, UR50, 0x202, URZ ;  /* 0x0000020232387890 */ /* 0x000fe4000fffe0ff */
[----:B------:R-:W-:Y:S02]  /*1800*/  UIADD3 UR54, UPT, UPT, UR50, 0x400, URZ ;  /* 0x0000040032367890 */ /* 0x000fe4000fffe0ff */
[----:B------:R-:W-:Y:S01]  /*1810*/  UIADD3 UR52, UPT, UPT, UR50, 0x402, URZ ;  /* 0x0000040232347890 */ /* 0x000fe2000fffe0ff */
[----:B------:R-:W-:Y:S01]  /*1820*/  UMOV UR51, 0x80004020 ;  /* 0x8000402000337882 */ /* 0x000fe20000000000 */
[----:B------:R-:W-:Y:S01]  /*1830*/  UMOV UR61, 0x80004020 ;  /* 0x80004020003d7882 */ /* 0x000fe20000000000 */
[----:B------:R2:W-:Y:S01]  /*1840*/  UTCQMMA gdesc[UR48], gdesc[UR50], tmem[UR20], tmem[UR28], idesc[UR29], !UPT ;  /* 0x00ff1c32300075ea */ /* 0x0005e2000f800314 */
[----:B------:R-:W-:Y:S01]  /*1850*/  UTCQMMA gdesc[UR46], gdesc[UR60], tmem[UR19], tmem[UR26], idesc[UR27], UPT ;  /* 0x00ff1a3c2e0075ea */ /* 0x000fe2000b800313 */
[----:B------:R-:W-:Y:S01]  /*1860*/  UMOV UR59, 0x80004020 ;  /* 0x80004020003b7882 */ /* 0x000fe20000000000 */
[----:B------:R-:W-:Y:S01]  /*1870*/  UMOV UR57, 0x80004020 ;  /* 0x8000402000397882 */ /* 0x000fe20000000000 */
[----:B------:R-:W-:Y:S01]  /*1880*/  UTCQMMA gdesc[UR44], gdesc[UR58], tmem[UR18], tmem[UR24], idesc[UR25], UPT ;  /* 0x00ff183a2c0075ea */ /* 0x000fe2000b800312 */
[----:B------:R-:W-:Y:S01]  /*1890*/  UTCQMMA gdesc[UR42], gdesc[UR56], tmem[UR17], tmem[UR14], idesc[UR15], UPT ;  /* 0x00ff0e382a0075ea */ /* 0x000fe2000b800311 */
[----:B------:R-:W-:Y:S01]  /*18a0*/  UMOV UR55, 0x80004020 ;  /* 0x8000402000377882 */ /* 0x000fe20000000000 */
[----:B------:R-:W-:Y:S01]  /*18b0*/  UMOV UR53, 0x80004020 ;  /* 0x8000402000357882 */ /* 0x000fe20000000000 */
[----:B------:R3:W-:Y:S01]  /*18c0*/  UTCQMMA gdesc[UR40], gdesc[UR54], tmem[UR16], tmem[UR12], idesc[UR13], UPT ;  /* 0x00ff0c36280075ea */ /* 0x0007e2000b800310 */
[----:B------:R4:W-:Y:S01]  /*18d0*/  UTCQMMA gdesc[UR38], gdesc[UR52], tmem[UR9], tmem[UR10], idesc[UR11], UPT ;  /* 0x00ff0a34260075ea */ /* 0x0009e2000b800309 */
[----:B------:R4:W-:Y:S01]  /*18e0*/  UTCBAR [UR7], URZ ;  /* 0x000000ff070073e9 */ /* 0x0009e200080000ff */
[----:B------:R4:W-:Y:S01]  /*18f0*/  UTCBAR [UR21], URZ ;  /* 0x000000ff150073e9 */ /* 0x0009e200080000ff */
[----:B--2---:R-:W-:Y:S02]  /*1900*/  USEL UR20, URZ, 0x1, UP0 ;  /* 0x00000001ff147887 */ /* 0x004fe40008000000 */
[----:B------:R-:W-:Y:S04]  /*1910*/  UISETP.NE.AND UP0, UPT, UR8, URZ, UPT ;  /* 0x000000ff0800728c */ /* 0x000fe8000bf05270 */
[----:B------:R-:W-:Y:S01]  /*1920*/  LOP3.LUT R14, R14, UR20, RZ, 0x3c, !PT ;  /* 0x000000140e0e7c12 */ /* 0x000fe2000f8e3cff */
[----:B---3--:R-:W-:Y:S04]  /*1930*/  UMOV UR16, 0x1 ;  /* 0x0000000100107882 */ /* 0x008fe80000000000 */
[----:B------:R-:W-:Y:S05]  /*1940*/  BRA.U UP0, `(.L_x_18) ;  /* 0xfffffff900847547 */ /* 0x000fea000b83ffff */
.L_x_13:
[----:B---3--:R-:W-:Y:S01]  /*1950*/  UIADD3 UR5, UPT, UPT, UR4, 0x8, URZ ;  /* 0x0000000804057890 */ /* 0x008fe2000fffe0ff */
[----:B------:R-:W-:Y:S01]  /*1960*/  SHF.L.U32 R14, R14, 0x1f, RZ ;  /* 0x0000001f0e0e7819 */ /* 0x000fe200000006ff */
[----:B----4-:R-:W-:Y:S01]  /*1970*/  ULEA UR7, UR6, UR4, 0x3 ;  /* 0x0000000406077291 */ /* 0x010fe2000f8e18ff */
[----:B------:R-:W-:-:S06]  /*1980*/  SHF.L.U32 R6, R15, 0x1f, RZ ;  /* 0x0000001f0f067819 */ /* 0x000fcc00000006ff */
[----:B------:R2:W-:Y:S02]  /*1990*/  UTCBAR [UR5], URZ ;  /* 0x000000ff050073e9 */ /* 0x0005e400080000ff */
[----:B------:R-:W3:Y:S02]  /*19a0*/  SYNCS.PHASECHK.TRANS64.TRYWAIT P0, [UR7+0x10], R14 ;  /* 0x0000100eff0075a7 */ /* 0x000ee40008001107 */
[----:B--23--:R-:W-:Y:S05]  /*19b0*/  @!P0 BRA `(.L_x_19) ;  /* 0x0000009000388947 */ /* 0x00cfea0003800000 */
.L_x_71:
[----:B------:R-:W3:Y:S01]  /*19c0*/  SYNCS.PHASECHK.TRANS64.TRYWAIT P0, [UR4+0x98], R6 ;  /* 0x00009806ff0075a7 */ /* 0x000ee20008001104 */
[----:B------:R-:W-:Y:S01]  /*19d0*/  UIMAD UR24, UR6, 0x6000, UR4 ;  /* 0x00006000061878a4 */ /* 0x000fe2000f8e0204 */
[----:B------:R-:W-:Y:S01]  /*19e0*/  IMAD.MOV.U32 R3, RZ, RZ, 0x40 ;  /* 0x00000040ff037424 */ /* 0x000fe200078e00ff */
[----:B------:R-:W-:Y:S01]  /*19f0*/  UMOV UR13, 0x400 ;  /* 0x00000400000d7882 */ /* 0x000fe20000000000 */
[----:B--2---:R-:W-:Y:S01]  /*1a00*/  IMAD.MOV.U32 R2, RZ, RZ, 0x100 ;  /* 0x00000100ff027424 */ /* 0x004fe200078e00ff */
[----:B------:R-:W-:Y:S02]  /*1a10*/  UIADD3 UR24, UPT, UPT, UR24, 0x6800, URZ ;  /* 0x0000680018187890 */ /* 0x000fe4000fffe0ff */
[----:B------:R-:W-:Y:S01]  /*1a20*/  R2UR UR9, R3 ;  /* 0x00000000030972ca */ /* 0x000fe200000e0000 */
[----:B------:R-:W-:Y:S01]  /*1a30*/  IMAD.MOV.U32 R3, RZ, RZ, 0x48 ;  /* 0x00000048ff037424 */ /* 0x000fe200078e00ff */
[----:B------:R-:W-:Y:S01]  /*1a40*/  USHF.R.U32.HI UR24, URZ, 0x4, UR24 ;  /* 0x00000004ff187899 */ /* 0x000fe20008011618 */
[C---:B------:R-:W-:Y:S01]  /*1a50*/  R2UR UR10, R2.reuse ;  /* 0x00000000020a72ca */ /* 0x040fe200000e0000 */
[----:B------:R-:W-:Y:S01]  /*1a60*/  UISETP.NE.U32.AND UP0, UPT, UR16, URZ, UPT ;  /* 0x000000ff1000728c */ /* 0x000fe2000bf05070 */
[C---:B------:R-:W-:Y:S01]  /*1a70*/  R2UR UR8, R2.reuse ;  /* 0x00000000020872ca */ /* 0x040fe200000e0000 */
[----:B------:R-:W-:Y:S01]  /*1a80*/  ULOP3.LUT UR24, UR24, 0x3fc0, URZ, 0xc0, !UPT ;  /* 0x00003fc018187892 */ /* 0x000fe2000f8ec0ff */
[----:B------:R-:W-:Y:S01]  /*1a90*/  R2UR UR6, R3 ;  /* 0x00000000030672ca */ /* 0x000fe200000e0000 */
[----:B------:R-:W-:Y:S01]  /*1aa0*/  IMAD.MOV.U32 R3, RZ, RZ, 0x50 ;  /* 0x00000050ff037424 */ /* 0x000fe200078e00ff */
[----:B------:R-:W2:Y:S01]  /*1ab0*/  S2UR UR5, SR_CgaCtaId ;  /* 0x00000000000579c3 */ /* 0x000ea20000008800 */
[----:B------:R-:W-:Y:S01]  /*1ac0*/  ULOP3.LUT UR24, UR24, 0x2000000, URZ, 0xfc, !UPT ;  /* 0x0200000018187892 */ /* 0x000fe2000f8efcff */
[----:B------:R-:W-:Y:S01]  /*1ad0*/  R2UR UR12, R2 ;  /* 0x00000000020c72ca */ /* 0x000fe200000e0000 */
[----:B------:R-:W-:Y:S01]  /*1ae0*/  UMOV UR18, 0x0 ;  /* 0x0000000000127882 */ /* 0x000fe20000000000 */
[----:B------:R-:W-:Y:S01]  /*1af0*/  R2UR UR11, R3 ;  /* 0x00000000030b72ca */ /* 0x000fe200000e0000 */
[----:B------:R-:W-:-:S02]  /*1b00*/  UIADD3 UR22, UPT, UPT, UR24, 0x80, URZ ;  /* 0x0000008018167890 */ /* 0x000fc4000fffe0ff */
        /* <DEDUP_REMOVED lines=9> */
[----:B--2---:R-:W-:Y:S01]  /*1ba0*/  ULEA UR13, UR5, UR13, 0x18 ;  /* 0x0000000d050d7291 */ /* 0x004fe2000f8ec0ff */
[----:B---3--:R-:W-:Y:S11]  /*1bb0*/  @!P0 BRA `(.L_x_20) ;  /* 0x0000008c00d48947 */ /* 0x008ff60003800000 */
.L_x_73:
[----:B------:R3:W-:Y:S01]  /*1bc0*/  UTCQMMA tmem[UR9], gdesc[UR24], tmem[UR10], tmem[UR18], idesc[UR19], UP0 ;  /* 0x00ff1218090079ea */ /* 0x0007e2000800030a */
[----:B------:R3:W-:Y:S01]  /*1bd0*/  UTCQMMA tmem[UR6], gdesc[UR22], tmem[UR8], tmem[UR16], idesc[UR17], UPT ;  /* 0x00ff1016060079ea */ /* 0x0007e2000b800308 */
[----:B------:R3:W-:Y:S01]  /*1be0*/  UTCQMMA tmem[UR11], gdesc[UR20], tmem[UR12], tmem[UR14], idesc[UR15], UPT ;  /* 0x00ff0e140b0079ea */ /* 0x0007e2000b80030c */
[----:B------:R-:W4:Y:S01]  /*1bf0*/  SYNCS.PHASECHK.TRANS64.TRYWAIT P0, [UR13+0xa0], R6 ;  /* 0x0000a006ff0075a7 */ /* 0x000f22000800110d */
[----:B--2---:R-:W-:Y:S01]  /*1c00*/  IMAD.MOV.U32 R3, RZ, RZ, 0x58 ;  /* 0x00000058ff037424 */ /* 0x004fe200078e00ff */
[----:B------:R-:W-:Y:S01]  /*1c10*/  UIADD3 UR7, UPT, UPT, UR7, 0x50, URZ ;  /* 0x0000005007077890 */ /* 0x000fe2000fffe0ff */
[----:B------:R-:W-:Y:S01]  /*1c20*/  IMAD.MOV.U32 R2, RZ, RZ, 0x100 ;  /* 0x00000100ff027424 */ /* 0x000fe200078e00ff */
[----:B------:R-:W-:Y:S02]  /*1c30*/  UIADD3 UR27, UPT, UPT, UR13, 0xb0, URZ ;  /* 0x000000b00d1b7890 */ /* 0x000fe4000fffe0ff */
[----:B------:R-:W-:Y:S01]  /*1c40*/  R2UR UR4, R3 ;  /* 0x00000000030472ca */ /* 0x000fe200000e0000 */
[----:B------:R-:W-:Y:S01]  /*1c50*/  UIADD3 UR28, UPT, UPT, UR24, 0x180, URZ ;  /* 0x00000180181c7890 */ /* 0x000fe2000fffe0ff */
[----:B------:R-:W-:Y:S01]  /*1c60*/  R2UR UR26, R2 ;  /* 0x00000000021a72ca */ /* 0x000fe200000e0000 */
[----:B---34-:R-:W-:-:S14]  /*1c70*/  @!P0 BRA `(.L_x_21) ;  /* 0x0000008c00c08947 */ /* 0x018fdc0003800000 */
.L_x_75:
[----:B------:R-:W-:Y:S01]  /*1c80*/  ELECT P0, URZ, PT ;  /* 0x0000000000ff782f */ /* 0x000fe20003800000 */
[----:B--2---:R-:W-:Y:S01]  /*1c90*/  IMAD.MOV.U32 R2, RZ, RZ, 0x1 ;  /* 0x00000001ff027424 */ /* 0x004fe200078e00ff */
[----:B------:R-:W-:Y:S01]  /*1ca0*/  UMOV UR8, 0x0 ;  /* 0x0000000000087882 */ /* 0x000fe20000000000 */
[----:B------:R-:W-:Y:S01]  /*1cb0*/  UMOV UR9, 0x8310010 ;  /* 0x0831001000097882 */ /* 0x000fe20000000000 */
[----:B------:R-:W-:Y:S01]  /*1cc0*/  UMOV UR29, 0x80004020 ;  /* 0x80004020001d7882 */ /* 0x000fe20000000000 */
[----:B------:R-:W-:Y:S01]  /*1cd0*/  LOP3.LUT R8, R16, 0xffff, RZ, 0xc0, !PT ;  /* 0x0000ffff10087812 */ /* 0x000fe200078ec0ff */
[----:B------:R2:W-:Y:S01]  /*1ce0*/  UTCQMMA tmem[UR4], gdesc[UR28], tmem[UR26], tmem[UR8], idesc[UR9], UPT ;  /* 0x00ff081c040079ea */ /* 0x0005e2000b80031a */
[----:B------:R2:W-:Y:S01]  /*1cf0*/  UTCBAR [UR27], URZ ;  /* 0x000000ff1b0073e9 */ /* 0x0005e200080000ff */
[----:B------:R2:W-:Y:S01]  /*1d00*/  UTCBAR [UR7], URZ ;  /* 0x000000ff070073e9 */ /* 0x0005e200080000ff */
[----:B------:R-:W-:Y:S01]  /*1d10*/  UMOV UR6, 0x40 ;  /* 0x0000004000067882 */ /* 0x000fe20000000000 */
[----:B------:R-:W-:Y:S01]  /*1d20*/  SHF.R.U32.HI R8, RZ, 0x5, R8 ;  /* 0x00000005ff087819 */ /* 0x000fe20000011608 */
[----:B------:R-:W-:Y:S01]  /*1d30*/  ULEA UR6, UR5, UR6, 0x18 ;  /* 0x0000000605067291 */ /* 0x000fe2000f8ec0ff */
[----:B------:R-:W-:Y:S01]  /*1d40*/  IMAD.MOV.U32 R5, RZ, RZ, 0xffff ;  /* 0x0000ffffff057424 */ /* 0x000fe200078e00ff */
[----:B------:R-:W-:Y:S01]  /*1d50*/  @P0 PRMT R7, R2, 0x7610, R7 ;  /* 0x0000761002070816 */ /* 0x000fe20000000007 */
[----:B------:R-:W-:Y:S01]  /*1d60*/  IMAD.MOV.U32 R3, RZ, RZ, 0x1 ;  /* 0x00000001ff037424 */ /* 0x000fe200078e00ff */
[----:B------:R-:W-:Y:S01]  /*1d70*/  UVIRTCOUNT.DEALLOC.SMPOOL 0x80 ;  /* 0x000000800000784c */ /* 0x000fe20000000000 */
[----:B------:R-:W-:Y:S01]  /*1d80*/  VIADD R6, R8, 0x10 ;  /* 0x0000001008067836 */ /* 0x000fe20000000000 */
[----:B------:R-:W-:-:S04]  /*1d90*/  SHF.L.U32 R5, R5, R8, RZ ;  /* 0x0000000805057219 */ /* 0x000fc800000006ff */
[----:B------:R-:W-:Y:S01]  /*1da0*/  SHF.L.U32 R6, R3, R6, RZ ;  /* 0x0000000603067219 */ /* 0x000fe200000006ff */
[----:B------:R-:W-:Y:S03]  /*1db0*/  @P0 STS.U8 [UR6], R7 ;  /* 0x00000007ff000988 */ /* 0x000fe60008000006 */
[----:B------:R-:W-:Y:S01]  /*1dc0*/  LOP3.LUT R5, R6, R5, RZ, 0xfc, !PT ;  /* 0x0000000506057212 */ /* 0x000fe200078efcff */
[----:B------:R-:W-:Y:S03]  /*1dd0*/  BAR.SYNC.DEFER_BLOCKING 0x2, 0x120 ;  /* 0x0084800000007b1d */ /* 0x000fe60000010000 */
[----:B------:R-:W-:-:S03]  /*1de0*/  LOP3.LUT R6, R5, 0xffff, RZ, 0xc0, !PT ;  /* 0x0000ffff05067812 */ /* 0x000fc600078ec0ff */
[----:B------:R-:W-:Y:S01]  /*1df0*/  NOP ;  /* 0x0000000000007918 */ /* 0x000fe20000000000 */
[----:B------:R-:W-:Y:S02]  /*1e00*/  UMOV UR6, 0x50 ;  /* 0x0000005000067882 */ /* 0x000fe40000000000 */
[----:B------:R-:W-:-:S09]  /*1e10*/  ULEA UR5, UR5, UR6, 0x18 ;  /* 0x0000000605057291 */ /* 0x000fd2000f8ec0ff */
[----:B------:R-:W3:Y:S02]  /*1e20*/  LDS R2, [UR5] ;  /* 0x00000005ff027984 */ /* 0x000ee40008000800 */
[----:B---3--:R-:W-:-:S04]  /*1e30*/  LOP3.LUT R3, R5, 0xffff, R2, 0x80, !PT ;  /* 0x0000ffff05037812 */ /* 0x008fc800078e8002 */
[----:B------:R-:W-:-:S13]  /*1e40*/  ISETP.NE.AND P0, PT, R3, R6, PT ;  /* 0x000000060300720c */ /* 0x000fda0003f05270 */
[----:B--2---:R-:W-:Y:S05]  /*1e50*/  @P0 BRA `(.L_x_22) ;  /* 0x0000000000500947 */ /* 0x004fea0003800000 */
[----:B------:R-:W-:Y:S02]  /*1e60*/  SHF.R.U32.HI R2, RZ, 0x10, R2 ;  /* 0x00000010ff027819 */ /* 0x000fe40000011602 */
[----:B------:R-:W-:-:S04]  /*1e70*/  SHF.R.U32.HI R3, RZ, 0x10, R5 ;  /* 0x00000010ff037819 */ /* 0x000fc80000011605 */
[----:B------:R-:W-:-:S04]  /*1e80*/  LOP3.LUT R2, R2, R3, RZ, 0xc0, !PT ;  /* 0x0000000302027212 */ /* 0x000fc800078ec0ff */
[----:B------:R-:W-:-:S13]  /*1e90*/  ISETP.NE.AND P0, PT, R2, R3, PT ;  /* 0x000000030200720c */ /* 0x000fda0003f05270 */
[----:B------:R-:W-:Y:S05]  /*1ea0*/  @P0 BRA `(.L_x_23) ;  /* 0x0000000000300947 */ /* 0x000fea0003800000 */
[----:B------:R-:W-:Y:S01]  /*1eb0*/  R2UR UR7, R5 ;  /* 0x00000000050772ca */ /* 0x000fe200000e0000 */
[----:B------:R-:W2:Y:S01]  /*1ec0*/  S2R R3, SR_LANEID ;  /* 0x0000000000037919 */ /* 0x000ea20000000000 */
[----:B------:R-:W-:Y:S02]  /*1ed0*/  VOTEU.ANY UR6, UPT, PT ;  /* 0x0000000000067886 */ /* 0x000fe400038e0100 */
[----:B------:R-:W-:-:S09]  /*1ee0*/  UFLO.U32 UR6, UR6 ;  /* 0x00000006000672bd */ /* 0x000fd200080e0000 */
[----:B------:R-:W-:-:S06]  /*1ef0*/  ULOP3.LUT UR7, URZ, UR7, URZ, 0x33, !UPT ;  /* 0x00000007ff077292 */ /* 0x000fcc000f8e33ff */
[----:B------:R-:W-:-:S04]  /*1f00*/  IMAD.U32 R2, RZ, RZ, UR7 ;  /* 0x00000007ff027e24 */ /* 0x000fc8000f8e00ff */
[----:B------:R-:W3:Y:S02]  /*1f10*/  REDUX UR4, R2 ;  /* 0x00000000020473c4 */ /* 0x000ee40000000000 */
[----:B------:R4:W-:Y:S01]  /*1f20*/  UTCATOMSWS.AND URZ, UR7 ;  /* 0x0000000700ff79e3 */ /* 0x0009e20008000000 */
[----:B--2---:R-:W-:Y:S01]  /*1f30*/  ISETP.EQ.U32.AND P0, PT, R3, UR6, PT ;  /* 0x0000000603007c0c */ /* 0x004fe2000bf02070 */
[----:B---3--:R-:W-:-:S12]  /*1f40*/  IMAD.U32 R3, RZ, RZ, UR4 ;  /* 0x00000004ff037e24 */ /* 0x008fd8000f8e00ff */
[----:B------:R4:W-:Y:S01]  /*1f50*/  @P0 ATOMS.AND RZ, [UR5], R3 ;  /* 0x00000003ffff098c */ /* 0x0009e2000a800005 */
[----:B------:R-:W-:Y:S05]  /*1f60*/  BRA `(.L_x_24) ;  /* 0x0000000000147947 */ /* 0x000fea0003800000 */
.L_x_23:
[----:B------:R-:W-:Y:S02]  /*1f70*/  MOV R2, 0x1f90 ;  /* 0x00001f9000027802 */ /* 0x000fe40000000f00 */
[----:B-1----:R-:W-:Y:S05]  /*1f80*/  CALL.REL.NOINC `($__internal_0_$__cuda_sm10x_tcgen05_guardrail_trap_col_being_dealloced_not_returned_by_alloc) ;  /* 0x0000009400587944 */ /* 0x002fea0003c00000 */
[----:B------:R-:W-:Y:S05]  /*1f90*/  BRA `(.L_x_24) ;  /* 0x0000000000087947 */ /* 0x000fea0003800000 */
.L_x_22:
[----:B------:R-:W-:Y:S02]  /*1fa0*/  MOV R2, 0x1fc0 ;  /* 0x00001fc000027802 */ /* 0x000fe40000000f00 */
[----:B-1----:R-:W-:Y:S05]  /*1fb0*/  CALL.REL.NOINC `($__internal_2_$__cuda_sm10x_tcgen05_guardrail_trap_unallocated_columns_being_dealloced) ;  /* 0x0000009400647944 */ /* 0x002fea0003c00000 */
.L_x_24:
[----:B------:R-:W-:Y:S01]  /*1fc0*/  NOP ;  /* 0x0000000000007918 */ /* 0x000fe20000000000 */
[----:B------:R-:W-:Y:S05]  /*1fd0*/  BRA `(.L_x_6) ;  /* 0x0000002000307947 */ /* 0x000fea0003800000 */
.L_x_4:
[----:B------:R-:W-:-:S13]  /*1fe0*/  ISETP.NE.AND P0, PT, R0, 0xe, PT ;  /* 0x0000000e0000780c */ /* 0x000fda0003f05270 */
[----:B------:R-:W-:Y:S05]  /*1ff0*/  @!P0 BRA `(.L_x_25) ;  /* 0x0000000000148947 */ /* 0x000fea0003800000 */
[----:B------:R-:W-:-:S13]  /*2000*/  ISETP.NE.AND P0, PT, R0, 0xf, PT ;  /* 0x0000000f0000780c */ /* 0x000fda0003f05270 */
[----:B------:R-:W-:Y:S05]  /*2010*/  @P0 BRA `(.L_x_6) ;  /* 0x0000002000200947 */ /* 0x000fea0003800000 */
[----:B------:R-:W-:-:S08]  /*2020*/  NOP ;  /* 0x0000000000007918 */ /* 0x000fd00000000000 */
[----:B------:R-:W1:-:S00]  /*2030*/  USETMAXREG.DEALLOC.CTAPOOL 0x30 ;  /* 0x00000030000079c8 */ /* 0x000e4000080e0500 */
[----:B-1----:R-:W-:Y:S05]  /*2040*/  BRA `(.L_x_3) ;  /* 0x0000006800307947 */ /* 0x002fea0003800000 */
.L_x_25:
[----:B------:R-:W-:-:S08]  /*2050*/  NOP ;  /* 0x0000000000007918 */ /* 0x000fd00000000000 */
[----:B------:R-:W1:-:S00]  /*2060*/  USETMAXREG.DEALLOC.CTAPOOL 0x30 ;  /* 0x00000030000079c8 */ /* 0x000e4000080e0500 */
[----:B------:R-:W2:Y:S01]  /*2070*/  S2UR UR25, SR_CgaCtaId ;  /* 0x00000000001979c3 */ /* 0x000ea20000008800 */
[----:B------:R-:W-:Y:S01]  /*2080*/  UMOV UR4, 0x400 ;  /* 0x0000040000047882 */ /* 0x000fe20000000000 */
[----:B-1----:R-:W-:Y:S01]  /*2090*/  HFMA2 R3, -RZ, RZ, -0.0 , 0 ;  /* 0x80000000ff037431 */ /* 0x002fe200000001ff */
[----:B------:R-:W1:Y:S01]  /*20a0*/  LDCU UR7, c[0x0][0x38c] ;  /* 0x00007180ff0777ac */ /* 0x000e620008000800 */
[----:B------:R-:W3:Y:S04]  /*20b0*/  LDCU.64 UR22, c[0x0][0x348] ;  /* 0x00006900ff1677ac */ /* 0x000ee80008000a00 */
[----:B------:R-:W4:Y:S01]  /*20c0*/  S2UR UR13, SR_CTAID.Y ;  /* 0x00000000000d79c3 */ /* 0x000f220000002600 */
[----:B------:R-:W5:Y:S01]  /*20d0*/  LDCU.64 UR14, c[0x0][0x348] ;  /* 0x00006900ff0e77ac */ /* 0x000f620008000a00 */
[----:B------:R-:W3:Y:S06]  /*20e0*/  LDCU.64 UR8, c[0x0][0x348] ;  /* 0x00006900ff0877ac */ /* 0x000eec0008000a00 */
[----:B------:R-:W4:Y:S01]  /*20f0*/  S2UR UR11, SR_CTAID.Z ;  /* 0x00000000000b79c3 */ /* 0x000f220000002700 */
[----:B------:R-:W-:-:S02]  /*2100*/  USHF.L.U32 UR27, UR26, 0x7, URZ ;  /* 0x000000071a1b7899 */ /* 0x000fc400080006ff */
[----:B-1----:R-:W-:Y:S01]  /*2110*/  UIADD3 UR6, UPT, UPT, UR7, -0x1, URZ ;  /* 0xffffffff07067890 */ /* 0x002fe2000fffe0ff */
[----:B------:R-:W-:Y:S01]  /*2120*/  UMOV UR34, URZ ;  /* 0x000000ff00227c82 */ /* 0x000fe20008000000 */
[----:B--2---:R-:W-:Y:S02]  /*2130*/  ULEA UR25, UR25, UR4, 0x18 ;  /* 0x0000000419197291 */ /* 0x004fe4000f8ec0ff */
[----:B------:R-:W-:Y:S02]  /*2140*/  UIADD3 UR4, UPT, UPT, -UR7, URZ, URZ ;  /* 0x000000ff07047290 */ /* 0x000fe4000fffe1ff */
[----:B------:R-:W-:Y:S02]  /*2150*/  USHF.R.S32.HI UR5, URZ, 0x1f, UR6 ;  /* 0x0000001fff057899 */ /* 0x000fe40008011406 */
[----:B------:R-:W-:Y:S02]  /*2160*/  USHF.R.S32.HI UR4, URZ, 0x1f, UR4 ;  /* 0x0000001fff047899 */ /* 0x000fe40008011404 */
[----:B------:R-:W-:Y:S01]  /*2170*/  ULEA.HI UR5, UR5, UR6, URZ, 0x7 ;  /* 0x0000000605057291 */ /* 0x000fe2000f8f38ff */
[----:B------:R-:W1:Y:S01]  /*2180*/  SYNCS.PHASECHK.TRANS64.TRYWAIT P0, [UR25+0x50], R3 ;  /* 0x00005003ff0075a7 */ /* 0x000e620008001119 */
[----:B------:R-:W-:-:S02]  /*2190*/  ULEA.HI UR4, UR4, -UR7, URZ, 0x7 ;  /* 0x8000000704047291 */ /* 0x000fc4000f8f38ff */
[----:B---3--:R-:W-:Y:S02]  /*21a0*/  UIADD3 UR12, UP2, UPT, UR22, 0x100, URZ ;  /* 0x00000100160c7890 */ /* 0x008fe4000ff5e0ff */
[----:B------:R-:W-:Y:S02]  /*21b0*/  USHF.R.S32.HI UR4, URZ, 0x7, UR4 ;  /* 0x00000007ff047899 */ /* 0x000fe40008011404 */
[----:B-----5:R-:W-:Y:S02]  /*21c0*/  UIADD3 UR10, UP1, UPT, UR14, 0x100, URZ ;  /* 0x000001000e0a7890 */ /* 0x020fe4000ff3e0ff */
[----:B------:R-:W-:Y:S02]  /*21d0*/  UIADD3 UR6, UP0, UPT, UR8, 0x100, URZ ;  /* 0x0000010008067890 */ /* 0x000fe4000ff1e0ff */
[----:B------:R-:W-:Y:S02]  /*21e0*/  ULEA.HI.SX32 UR5, UR5, 0x1, 0x19 ;  /* 0x0000000105057891 */ /* 0x000fe4000f8fcaff */
[----:B------:R-:W-:-:S02]  /*21f0*/  UIADD3 UR4, UPT, UPT, -UR4, URZ, URZ ;  /* 0x000000ff04047290 */ /* 0x000fc4000fffe1ff */
[----:B------:R-:W-:Y:S01]  /*2200*/  UISETP.GT.AND UP3, UPT, UR7, URZ, UPT ;  /* 0x000000ff0700728c */ /* 0x000fe2000bf64270 */
[----:B----4-:R-:W-:Y:S01]  /*2210*/  UMOV UR36, UR13 ;  /* 0x0000000d00247c82 */ /* 0x010fe20008000000 */
[----:B------:R-:W-:Y:S01]  /*2220*/  UMOV UR37, UR11 ;  /* 0x0000000b00257c82 */ /* 0x000fe20008000000 */
[----:B------:R-:W-:Y:S01]  /*2230*/  UMOV UR18, 0x40 ;  /* 0x0000004000127882 */ /* 0x000fe20000000000 */
[----:B------:R-:W-:Y:S01]  /*2240*/  UMOV UR20, UR13 ;  /* 0x0000000d00147c82 */ /* 0x000fe20008000000 */
[----:B------:R-:W-:Y:S01]  /*2250*/  UMOV UR21, UR11 ;  /* 0x0000000b00157c82 */ /* 0x000fe20008000000 */
[----:B-1----:R-:W-:Y:S05]  /*2260*/  @!P0 BRA `(.L_x_26) ;  /* 0x0000008800608947 */ /* 0x002fea0003800000 */
.L_x_77:
[----:B------:R-:W2:Y:S01]  /*2270*/  S2UR UR11, SR_CTAID.Z ;  /* 0x00000000000b79c3 */ /* 0x000ea20000002700 */
[----:B------:R-:W-:Y:S01]  /*2280*/  ELECT P0, URZ, PT ;  /* 0x0000000000ff782f */ /* 0x000fe20003800000 */
[----:B------:R-:W-:Y:S01]  /*2290*/  @!UP3 UMOV UR5, UR4 ;  /* 0x000000040005bc82 */ /* 0x000fe20008000000 */
[----:B------:R-:W-:Y:S02]  /*22a0*/  UIADD3.X UR23, UPT, UPT, URZ, UR23, URZ, UP2, !UPT ;  /* 0x00000017ff177290 */ /* 0x000fe400097fe4ff */
[----:B------:R-:W-:-:S03]  /*22b0*/  UIADD3 UR4, UPT, UPT, UR5, -0x1, URZ ;  /* 0xffffffff05047890 */ /* 0x000fc6000fffe0ff */
[----:B------:R-:W3:Y:S01]  /*22c0*/  S2UR UR24, SR_CTAID.Y ;  /* 0x00000000001879c3 */ /* 0x000ee20000002600 */
[----:B------:R-:W-:Y:S02]  /*22d0*/  UIADD3 UR32, UPT, UPT, UR25, 0x6800, URZ ;  /* 0x0000680019207890 */ /* 0x000fe4000fffe0ff */
[----:B------:R-:W-:Y:S02]  /*22e0*/  UIADD3 UR33, UPT, UPT, UR25, 0x10, URZ ;  /* 0x0000001019217890 */ /* 0x000fe4000fffe0ff */
[----:B------:R-:W-:Y:S01]  /*22f0*/  USHF.L.U32 UR35, UR4, 0x7, URZ ;  /* 0x0000000704237899 */ /* 0x000fe200080006ff */
[----:B-1----:R-:W-:Y:S01]  /*2300*/  @P0 MOV R2, 0x6000 ;  /* 0x0000600000020802 */ /* 0x002fe20000000f00 */
[----:B------:R-:W-:Y:S02]  /*2310*/  UIADD3.X UR15, UPT, UPT, URZ, UR15, URZ, UP1, !UPT ;  /* 0x0000000fff0f7290 */ /* 0x000fe40008ffe4ff */
[----:B------:R-:W-:Y:S01]  /*2320*/  UIADD3.X UR7, UPT, UPT, URZ, UR9, URZ, UP0, !UPT ;  /* 0x00000009ff077290 */ /* 0x000fe200087fe4ff */
[----:B------:R1:W-:Y:S01]  /*2330*/  @P0 SYNCS.ARRIVE.TRANS64 RZ, [UR25+0x10], R2 ;  /* 0x00001002ffff09a7 */ /* 0x0003e20008000019 */
[----:B------:R-:W-:-:S02]  /*2340*/  UIADD3 UR16, UPT, UPT, UR25, 0x8800, URZ ;  /* 0x0000880019107890 */ /* 0x000fc4000fffe0ff */
[----:B------:R-:W-:Y:S02]  /*2350*/  UIADD3 UR17, UPT, UPT, UR25, 0x10, URZ ;  /* 0x0000001019117890 */ /* 0x000fe4000fffe0ff */
[----:B------:R-:W-:Y:S02]  /*2360*/  UIADD3 UR8, UPT, UPT, UR25, 0xa800, URZ ;  /* 0x0000a80019087890 */ /* 0x000fe4000fffe0ff */
[----:B------:R-:W-:Y:S01]  /*2370*/  UIADD3 UR9, UPT, UPT, UR25, 0x10, URZ ;  /* 0x0000001019097890 */ /* 0x000fe2000fffe0ff */
[----:B------:R-:W-:Y:S01]  /*2380*/  UMOV UR22, UR12 ;  /* 0x0000000c00167c82 */ /* 0x000fe20008000000 */
[----:B------:R-:W-:Y:S01]  /*2390*/  UMOV UR14, UR10 ;  /* 0x0000000a000e7c82 */ /* 0x000fe20008000000 */
[----:B------:R-:W-:Y:S01]  /*23a0*/  UMOV UR19, UR35 ;  /* 0x0000002300137c82 */ /* 0x000fe20008000000 */
[----:B--2---:R-:W-:Y:S01]  /*23b0*/  UMOV UR13, UR11 ;  /* 0x0000000b000d7c82 */ /* 0x004fe20008000000 */
[----:B------:R1:W-:Y:S01]  /*23c0*/  UTMALDG.4D [UR32], [UR22], desc[URZ] ;  /* 0x0000ff20160075b4 */ /* 0x0003e20008019000 */
[----:B------:R-:W-:Y:S01]  /*23d0*/  UMOV UR10, 0x80 ;  /* 0x00000080000a7882 */ /* 0x000fe20000000000 */
[----:B---3--:R-:W-:Y:S01]  /*23e0*/  UMOV UR12, UR24 ;  /* 0x00000018000c7c82 */ /* 0x008fe20008000000 */
[----:B------:R-:W-:Y:S01]  /*23f0*/  UMOV UR11, UR35 ;  /* 0x00000023000b7c82 */ /* 0x000fe20008000000 */
[----:B------:R-:W2:Y:S01]  /*2400*/  LDCU.64 UR40, c[0x0][0x348] ;  /* 0x00006900ff2877ac */ /* 0x000ea20008000a00 */
[----:B------:R1:W-:Y:S01]  /*2410*/  UTMALDG.4D [UR16], [UR14], desc[URZ] ;  /* 0x0000ff100e0075b4 */ /* 0x0003e20008019000 */
[----:B------:R-:W3:Y:S01]  /*2420*/  LDCU.64 UR38, c[0x0][0x348] ;  /* 0x00006900ff2677ac */ /* 0x000ee20008000a00 */
[----:B------:R-:W4:Y:S01]  /*2430*/  LDCU.64 UR30, c[0x0][0x348] ;  /* 0x00006900ff1e77ac */ /* 0x000f220008000a00 */
[----:B------:R1:W-:Y:S01]  /*2440*/  UTMALDG.4D [UR8], [UR6], desc[URZ] ;  /* 0x0000ff08060075b4 */ /* 0x0003e20008019000 */
[----:B------:R-:W5:Y:S01]  /*2450*/  SYNCS.PHASECHK.TRANS64.TRYWAIT P0, [UR25+0x8], R3 ;  /* 0x00000803ff0075a7 */ /* 0x000f620008001119 */
[----:B------:R-:W-:Y:S01]  /*2460*/  UMOV UR26, URZ ;  /* 0x000000ff001a7c82 */ /* 0x000fe20008000000 */
[----:B------:R-:W-:Y:S01]  /*2470*/  UMOV UR28, UR24 ;  /* 0x00000018001c7c82 */ /* 0x000fe20008000000 */
[----:B-12345:R-:W-:Y:S05]  /*2480*/  @!P0 BRA `(.L_x_27) ;  /* 0x0000008400f88947 */ /* 0x03efea0003800000 */
.L_x_79:
[----:B------:R-:W2:Y:S01]  /*2490*/  S2UR UR34, SR_CTAID.Z ;  /* 0x00000000002279c3 */ /* 0x000ea20000002700 */
[----:B------:R-:W-:Y:S01]  /*24a0*/  ELECT P0, URZ, PT ;  /* 0x0000000000ff782f */ /* 0x000fe20003800000 */
[----:B------:R-:W-:Y:S02]  /*24b0*/  UIADD3 UR22, UP2, UPT, UR40, 0x80, URZ ;  /* 0x0000008028167890 */ /* 0x000fe4000ff5e0ff */
[----:B------:R-:W-:Y:S02]  /*24c0*/  UIADD3 UR14, UP1, UPT, UR38, 0x80, URZ ;  /* 0x00000080260e7890 */ /* 0x000fe4000ff3e0ff */
[----:B------:R-:W-:Y:S02]  /*24d0*/  UIADD3 UR6, UP0, UPT, UR30, 0x80, URZ ;  /* 0x000000801e067890 */ /* 0x000fe4000ff1e0ff */
[----:B------:R-:W3:Y:S01]  /*24e0*/  S2UR UR36, SR_CTAID.Y ;  /* 0x00000000002479c3 */ /* 0x000ee20000002600 */
[----:B------:R-:W-:Y:S02]  /*24f0*/  UIADD3.X UR23, UPT, UPT, URZ, UR41, URZ, UP2, !UPT ;  /* 0x00000029ff177290 */ /* 0x000fe400097fe4ff */
[----:B------:R-:W-:-:S02]  /*2500*/  UIADD3 UR24, UPT, UPT, UR25, 0x800, URZ ;  /* 0x0000080019187890 */ /* 0x000fc4000fffe0ff */
[----:B------:R-:W-:Y:S01]  /*2510*/  UIADD3.X UR15, UPT, UPT, URZ, UR39, URZ, UP1, !UPT ;  /* 0x00000027ff0f7290 */ /* 0x000fe20008ffe4ff */
[----:B-1----:R-:W-:Y:S01]  /*2520*/  @P0 MOV R2, 0x6000 ;  /* 0x0000600000020802 */ /* 0x002fe20000000f00 */
[----:B------:R-:W-:Y:S02]  /*2530*/  UIADD3 UR16, UPT, UPT, UR25, 0x2800, URZ ;  /* 0x0000280019107890 */ /* 0x000fe4000fffe0ff */
[----:B------:R-:W-:Y:S01]  /*2540*/  UIADD3.X UR7, UPT, UPT, URZ, UR31, URZ, UP0, !UPT ;  /* 0x0000001fff077290 */ /* 0x000fe200087fe4ff */
[----:B------:R1:W-:Y:S01]  /*2550*/  @P0 SYNCS.ARRIVE.TRANS64 RZ, [UR25], R2 ;  /* 0x00000002ffff09a7 */ /* 0x0003e20008000019 */
[----:B------:R-:W-:Y:S01]  /*2560*/  UIADD3 UR8, UPT, UPT, UR25, 0x4800, URZ ;  /* 0x0000480019087890 */ /* 0x000fe2000fffe0ff */
[----:B------:R-:W-:Y:S01]  /*2570*/  UMOV UR18, 0x40 ;  /* 0x0000004000127882 */ /* 0x000fe20000000000 */
[----:B------:R-:W-:Y:S01]  /*2580*/  UMOV UR19, UR27 ;  /* 0x0000001b00137c82 */ /* 0x000fe20008000000 */
[----:B------:R-:W-:Y:S01]  /*2590*/  UMOV UR17, UR25 ;  /* 0x0000001900117c82 */ /* 0x000fe20008000000 */
[----:B--2---:R-:W-:Y:S01]  /*25a0*/  UMOV UR29, UR34 ;  /* 0x00000022001d7c82 */ /* 0x004fe20008000000 */
[----:B------:R-:W-:Y:S01]  /*25b0*/  UMOV UR21, UR34 ;  /* 0x0000002200157c82 */ /* 0x000fe20008000000 */
[----:B------:R2:W-:Y:S01]  /*25c0*/  UTMALDG.4D [UR24], [UR22], desc[URZ] ;  /* 0x0000ff18160075b4 */ /* 0x0005e20008019000 */
[----:B------:R-:W-:Y:S01]  /*25d0*/  UMOV UR10, 0x80 ;  /* 0x00000080000a7882 */ /* 0x000fe20000000000 */
[----:B------:R-:W-:Y:S01]  /*25e0*/  UMOV UR13, UR34 ;  /* 0x00000022000d7c82 */ /* 0x000fe20008000000 */
[----:B------:R-:W-:Y:S01]  /*25f0*/  UMOV UR11, UR27 ;  /* 0x0000001b000b7c82 */ /* 0x000fe20008000000 */
[----:B------:R-:W-:Y:S01]  /*2600*/  UMOV UR9, UR25 ;  /* 0x0000001900097c82 */ /* 0x000fe20008000000 */
[----:B------:R-:W4:Y:S01]  /*2610*/  LDCU.64 UR32, c[0x0][0x348] ;  /* 0x00006900ff2077ac */ /* 0x000f220008000a00 */
[----:B---3--:R-:W-:Y:S01]  /*2620*/  UMOV UR20, UR36 ;  /* 0x0000002400147c82 */ /* 0x008fe20008000000 */
[----:B------:R-:W-:Y:S01]  /*2630*/  UMOV UR12, UR36 ;  /* 0x00000024000c7c82 */ /* 0x000fe20008000000 */
[----:B------:R3:W-:Y:S01]  /*2640*/  UTMALDG.4D [UR16], [UR14], desc[URZ] ;  /* 0x0000ff100e0075b4 */ /* 0x0007e20008019000 */
[----:B------:R-:W5:Y:S01]  /*2650*/  LDCU.64 UR30, c[0x0][0x348] ;  /* 0x00006900ff1e77ac */ /* 0x000f620008000a00 */
[----:B------:R1:W-:Y:S01]  /*2660*/  UTMALDG.4D [UR8], [UR6], desc[URZ] ;  /* 0x0000ff08060075b4 */ /* 0x0003e20008019000 */
[----:B------:R-:W1:Y:S01]  /*2670*/  SYNCS.PHASECHK.TRANS64.TRYWAIT P0, [UR25+0x58], R3 ;  /* 0x00005803ff0075a7 */ /* 0x000e620008001119 */
[----:B--2---:R-:W2:Y:S01]  /*2680*/  LDCU.64 UR26, c[0x0][0x348] ;  /* 0x00006900ff1a77ac */ /* 0x004ea20008000a00 */
[----:B---3--:R-:W-:Y:S01]  /*2690*/  UMOV UR18, URZ ;  /* 0x000000ff00127c82 */ /* 0x008fe20008000000 */
[----:B-12-45:R-:W-:Y:S05]  /*26a0*/  @!P0 BRA `(.L_x_28) ;  /* 0x0000008400908947 */ /* 0x036fea0003800000 */
.L_x_81:
[----:B------:R-:W2:Y:S01]  /*26b0*/  S2UR UR28, SR_CTAID.Y ;  /* 0x00000000001c79c3 */ /* 0x000ea20000002600 */
[----:B------:R-:W-:Y:S01]  /*26c0*/  ELECT P0, URZ, PT ;  /* 0x0000000000ff782f */ /* 0x000fe20003800000 */
[----:B------:R-:W-:Y:S02]  /*26d0*/  UIADD3 UR22, UP2, UPT, UR32, 0x180, URZ ;  /* 0x0000018020167890 */ /* 0x000fe4000ff5e0ff */
[----:B------:R-:W-:Y:S02]  /*26e0*/  UIADD3 UR14, UP1, UPT, UR30, 0x180, URZ ;  /* 0x000001801e0e7890 */ /* 0x000fe4000ff3e0ff */
[----:B------:R-:W-:Y:S02]  /*26f0*/  UIADD3 UR6, UP0, UPT, UR26, 0x180, URZ ;  /* 0x000001801a067890 */ /* 0x000fe4000ff1e0ff */
[----:B------:R-:W3:Y:S01]  /*2700*/  S2UR UR24, SR_CTAID.Z ;  /* 0x00000000001879c3 */ /* 0x000ee20000002700 */
[----:B------:R-:W-:Y:S02]  /*2710*/  UIADD3.X UR23, UPT, UPT, URZ, UR33, URZ, UP2, !UPT ;  /* 0x00000021ff177290 */ /* 0x000fe400097fe4ff */
[----:B------:R-:W-:-:S02]  /*2720*/  UIADD3 UR16, UPT, UPT, UR25, 0xc800, URZ ;  /* 0x0000c80019107890 */ /* 0x000fc4000fffe0ff */
[----:B------:R-:W-:Y:S01]  /*2730*/  UIADD3 UR17, UPT, UPT, UR25, 0x18, URZ ;  /* 0x0000001819117890 */ /* 0x000fe2000fffe0ff */
[----:B-1----:R-:W-:Y:S01]  /*2740*/  @P0 MOV R2, 0x6000 ;  /* 0x0000600000020802 */ /* 0x002fe20000000f00 */
[----:B------:R-:W-:Y:S02]  /*2750*/  UIADD3.X UR15, UPT, UPT, URZ, UR31, URZ, UP1, !UPT ;  /* 0x0000001fff0f7290 */ /* 0x000fe40008ffe4ff */
[----:B------:R-:W-:Y:S01]  /*2760*/  UIADD3 UR8, UPT, UPT, UR25, 0xe800, URZ ;  /* 0x0000e80019087890 */ /* 0x000fe2000fffe0ff */
[----:B------:R1:W-:Y:S01]  /*2770*/  @P0 SYNCS.ARRIVE.TRANS64 RZ, [UR25+0x18], R2 ;  /* 0x00001802ffff09a7 */ /* 0x0003e20008000019 */
[----:B------:R-:W-:Y:S02]  /*2780*/  UIADD3 UR9, UPT, UPT, UR25, 0x18, URZ ;  /* 0x0000001819097890 */ /* 0x000fe4000fffe0ff */
[----:B------:R-:W-:Y:S02]  /*2790*/  UIADD3.X UR7, UPT, UPT, URZ, UR27, URZ, UP0, !UPT ;  /* 0x0000001bff077290 */ /* 0x000fe400087fe4ff */
[----:B------:R-:W-:-:S02]  /*27a0*/  UIADD3 UR32, UPT, UPT, UR25, 0x10800, URZ ;  /* 0x0001080019207890 */ /* 0x000fc4000fffe0ff */
[----:B------:R-:W-:Y:S01]  /*27b0*/  UIADD3 UR33, UPT, UPT, UR25, 0x18, URZ ;  /* 0x0000001819217890 */ /* 0x000fe2000fffe0ff */
[----:B------:R-:W-:Y:S01]  /*27c0*/  UMOV UR19, UR35 ;  /* 0x0000002300137c82 */ /* 0x000fe20008000000 */
[----:B------:R-:W-:Y:S01]  /*27d0*/  UMOV UR10, 0x40 ;  /* 0x00000040000a7882 */ /* 0x000fe20000000000 */
[----:B--2---:R-:W-:Y:S01]  /*27e0*/  UMOV UR12, UR28 ;  /* 0x0000001c000c7c82 */ /* 0x004fe20008000000 */
[----:B------:R-:W-:Y:S01]  /*27f0*/  UMOV UR11, UR35 ;  /* 0x00000023000b7c82 */ /* 0x000fe20008000000 */
[----:B------:R1:W-:Y:S01]  /*2800*/  UTMALDG.4D [UR16], [UR22], desc[URZ] ;  /* 0x0000ff10160075b4 */ /* 0x0003e20008019000 */
[----:B---3--:R-:W-:Y:S01]  /*2810*/  UMOV UR13, UR24 ;  /* 0x00000018000d7c82 */ /* 0x008fe20008000000 */
[----:B------:R-:W-:Y:S01]  /*2820*/  UMOV UR34, 0x80 ;  /* 0x0000008000227882 */ /* 0x000fe20000000000 */
[----:B------:R-:W-:Y:S01]  /*2830*/  UMOV UR36, UR28 ;  /* 0x0000001c00247c82 */ /* 0x000fe20008000000 */
[----:B------:R-:W-:Y:S01]  /*2840*/  UMOV UR37, UR24 ;  /* 0x0000001800257c82 */ /* 0x000fe20008000000 */
[----:B------:R-:W-:Y:S01]  /*2850*/  UISETP.GE.AND UP0, UPT, UR5, 0x2, UPT ;  /* 0x000000020500788c */ /* 0x000fe2000bf06270 */
[----:B------:R-:W-:Y:S01]  /*2860*/  UMOV UR64, 0x1 ;  /* 0x0000000100407882 */ /* 0x000fe20000000000 */
[----:B------:R1:W-:Y:S01]  /*2870*/  UTMALDG.4D [UR8], [UR14], desc[URZ] ;  /* 0x0000ff080e0075b4 */ /* 0x0003e20008019000 */
[----:B------:R-:W-:Y:S01]  /*2880*/  UMOV UR40, 0x2 ;  /* 0x0000000200287882 */ /* 0x000fe20000000000 */
[----:B------:R1:W-:Y:S05]  /*2890*/  UTMALDG.4D [UR32], [UR6], desc[URZ] ;  /* 0x0000ff20060075b4 */ /* 0x0003ea0008019000 */
[----:B-1----:R-:W-:Y:S05]  /*28a0*/  BRA.U !UP0, `(.L_x_29) ;  /* 0x0000001508587547 */ /* 0x002fea000b800000 */
[----:B------:R-:W-:Y:S01]  /*28b0*/  UISETP.NE.AND UP0, UPT, UR5, 0x2, UPT ;  /* 0x000000020500788c */ /* 0x000fe2000bf05270 */
[----:B------:R-:W-:Y:S01]  /*28c0*/  UMOV UR7, URZ ;  /* 0x000000ff00077c82 */ /* 0x000fe20008000000 */
[----:B------:R-:W-:Y:S01]  /*28d0*/  UMOV UR40, 0x2 ;  /* 0x0000000200287882 */ /* 0x000fe20000000000 */
[----:B------:R-:W-:-:S06]  /*28e0*/  UMOV UR64, 0x1 ;  /* 0x0000000100407882 */ /* 0x000fcc0000000000 */
[----:B------:R-:W-:Y:S05]  /*28f0*/  BRA.U !UP0, `(.L_x_30) ;  /* 0x0000000d08a87547 */ /* 0x000fea000b800000 */
[----:B------:R-:W1:Y:S01]  /*2900*/  LDCU.64 UR8, c[0x0][0x348] ;  /* 0x00006900ff0877ac */ /* 0x000e620008000a00 */
[----:B------:R-:W-:Y:S01]  /*2910*/  HFMA2 R3, -RZ, RZ, 0, 512 ;  /* 0x00006000ff037431 */ /* 0x000fe200000001ff */
[----:B------:R-:W-:Y:S02]  /*2920*/  USHF.L.U32 UR10, UR5, 0x7, URZ ;  /* 0x00000007050a7899 */ /* 0x000fe400080006ff */
[----:B------:R-:W-:Y:S01]  /*2930*/  ULOP3.LUT UR6, UR4, 0xfffffffe, URZ, 0xc0, !UPT ;  /* 0xfffffffe04067892 */ /* 0x000fe2000f8ec0ff */
[----:B------:R-:W-:Y:S01]  /*2940*/  UMOV UR7, URZ ;  /* 0x000000ff00077c82 */ /* 0x000fe20008000000 */
[----:B------:R-:W-:Y:S02]  /*2950*/  UMOV UR40, 0x2 ;  /* 0x0000000200287882 */ /* 0x000fe40000000000 */
[----:B------:R-:W-:Y:S01]  /*2960*/  IMAD.U32 R5, RZ, RZ, UR10 ;  /* 0x0000000aff057e24 */ /* 0x000fe2000f8e00ff */
[----:B------:R-:W-:Y:S01]  /*2970*/  UMOV UR64, 0x1 ;  /* 0x0000000100407882 */ /* 0x000fe20000000000 */
[----:B------:R-:W-:Y:S01]  /*2980*/  UMOV UR74, 0x40 ;  /* 0x00000040004a7882 */ /* 0x000fe20000000000 */
[----:B------:R-:W-:Y:S01]  /*2990*/  UMOV UR66, 0x80 ;  /* 0x0000008000427882 */ /* 0x000fe20000000000 */
[----:B------:R-:W-:Y:S01]  /*29a0*/  UMOV UR58, URZ ;  /* 0x000000ff003a7c82 */ /* 0x000fe20008000000 */
[----:B------:R-:W-:Y:S01]  /*29b0*/  UMOV UR50, 0x40 ;  /* 0x0000004000327882 */ /* 0x000fe20000000000 */
[----:B------:R-:W-:Y:S01]  /*29c0*/  UMOV UR42, 0x80 ;  /* 0x00000080002a7882 */ /* 0x000fe20000000000 */
[----:B------:R-:W-:Y:S01]  /*29d0*/  UMOV UR34, URZ ;  /* 0x000000ff00227c82 */ /* 0x000fe20008000000 */
[----:B-1----:R-:W-:-:S02]  /*29e0*/  UIADD3 UR12, UP3, UPT, UR8, 0x100, URZ ;  /* 0x00000100080c7890 */ /* 0x002fc4000ff7e0ff */
[----:B------:R-:W-:Y:S02]  /*29f0*/  UIADD3 UR14, UP4, UPT, UR8, 0x100, URZ ;  /* 0x00000100080e7890 */ /* 0x000fe4000ff9e0ff */
[----:B------:R-:W-:Y:S02]  /*2a00*/  UIADD3 UR70, UP2, UPT, UR8, 0x100, URZ ;  /* 0x0000010008467890 */ /* 0x000fe4000ff5e0ff */
[----:B------:R-:W-:Y:S01]  /*2a10*/  UIADD3 UR62, UP1, UPT, UR8, 0x180, URZ ;  /* 0x00000180083e7890 */ /* 0x000fe2000ff3e0ff */
[----:B------:R-:W-:Y:S01]  /*2a20*/  IMAD.U32 R16, RZ, RZ, UR12 ;  /* 0x0000000cff107e24 */ /* 0x000fe2000f8e00ff */
[----:B------:R-:W-:Y:S01]  /*2a30*/  UIADD3 UR54, UP0, UPT, UR8, 0x180, URZ ;  /* 0x0000018008367890 */ /* 0x000fe2000ff1e0ff */
[----:B------:R-:W-:Y:S01]  /*2a40*/  IMAD.U32 R18, RZ, RZ, UR14 ;  /* 0x0000000eff127e24 */ /* 0x000fe2000f8e00ff */
[----:B------:R-:W-:Y:S02]  /*2a50*/  UIADD3.X UR13, UPT, UPT, URZ, UR9, URZ, UP3, !UPT ;  /* 0x00000009ff0d7290 */ /* 0x000fe40009ffe4ff */
[----:B------:R-:W-:-:S02]  /*2a60*/  UIADD3.X UR15, UPT, UPT, URZ, UR9, URZ, UP4, !UPT ;  /* 0x00000009ff0f7290 */ /* 0x000fc4000a7fe4ff */
[----:B------:R-:W-:Y:S02]  /*2a70*/  UIADD3.X UR71, UPT, UPT, URZ, UR9, URZ, UP2, !UPT ;  /* 0x00000009ff477290 */ /* 0x000fe400097fe4ff */
[----:B------:R-:W-:Y:S01]  /*2a80*/  UIADD3.X UR63, UPT, UPT, URZ, UR9, URZ, UP1, !UPT ;  /* 0x00000009ff3f7290 */ /* 0x000fe20008ffe4ff */
[----:B------:R-:W-:Y:S01]  /*2a90*/  MOV R17, UR13 ;  /* 0x0000000d00117c02 */ /* 0x000fe20008000f00 */
[----:B------:R-:W-:Y:S01]  /*2aa0*/  UIADD3.X UR55, UPT, UPT, URZ, UR9, URZ, UP0, !UPT ;  /* 0x00000009ff377290 */ /* 0x000fe200087fe4ff */
[----:B------:R-:W-:Y:S01]  /*2ab0*/  MOV R19, UR15 ;  /* 0x0000000f00137c02 */ /* 0x000fe20008000f00 */
[----:B------:R-:W-:Y:S02]  /*2ac0*/  UIADD3 UR46, UP6, UPT, UR8, 0x180, URZ ;  /* 0x00000180082e7890 */ /* 0x000fe4000ffde0ff */
[----:B------:R-:W-:Y:S02]  /*2ad0*/  UIADD3 UR38, UP5, UPT, UR8, 0x100, URZ ;  /* 0x0000010008267890 */ /* 0x000fe4000ffbe0ff */
[----:B------:R-:W-:-:S02]  /*2ae0*/  UIADD3 UR30, UP4, UPT, UR8, 0x100, URZ ;  /* 0x00000100081e7890 */ /* 0x000fc4000ff9e0ff */
[----:B------:R-:W-:Y:S02]  /*2af0*/  UIADD3 UR28, UP3, UPT, UR8, 0x100, URZ ;  /* 0x00000100081c7890 */ /* 0x000fe4000ff7e0ff */
[----:B------:R-:W-:Y:S02]  /*2b00*/  UIADD3 UR26, UP2, UPT, UR8, 0x180, URZ ;  /* 0x00000180081a7890 */ /* 0x000fe4000ff5e0ff */
[----:B------:R-:W-:Y:S02]  /*2b10*/  UIADD3 UR22, UP1, UPT, UR8, 0x180, URZ ;  /* 0x0000018008167890 */ /* 0x000fe4000ff3e0ff */
[----:B------:R-:W-:Y:S01]  /*2b20*/  UIADD3 UR14, UP0, UPT, UR8, 0x180, URZ ;  /* 0x00000180080e7890 */ /* 0x000fe2000ff1e0ff */
[----:B------:R-:W-:Y:S01]  /*2b30*/  UMOV UR18, 0x40 ;  /* 0x0000004000127882 */ /* 0x000fe20000000000 */
[----:B------:R-:W-:Y:S01]  /*2b40*/  UMOV UR10, 0x80 ;  /* 0x00000080000a7882 */ /* 0x000fe20000000000 */
[----:B------:R-:W-:Y:S02]  /*2b50*/  UIADD3 UR6, UPT, UPT, -UR6, URZ, URZ ;  /* 0x000000ff06067290 */ /* 0x000fe4000fffe1ff */
[----:B------:R-:W-:-:S02]  /*2b60*/  UIADD3.X UR47, UPT, UPT, URZ, UR9, URZ, UP6, !UPT ;  /* 0x00000009ff2f7290 */ /* 0x000fc4000b7fe4ff */
[----:B------:R-:W-:Y:S02]  /*2b70*/  UIADD3.X UR39, UPT, UPT, URZ, UR9, URZ, UP5, !UPT ;  /* 0x00000009ff277290 */ /* 0x000fe4000affe4ff */
[----:B------:R-:W-:Y:S02]  /*2b80*/  UIADD3.X UR31, UPT, UPT, URZ, UR9, URZ, UP4, !UPT ;  /* 0x00000009ff1f7290 */ /* 0x000fe4000a7fe4ff */
[----:B------:R-:W-:Y:S02]  /*2b90*/  UIADD3.X UR29, UPT, UPT, URZ, UR9, URZ, UP3, !UPT ;  /* 0x00000009ff1d7290 */ /* 0x000fe40009ffe4ff */
[----:B------:R-:W-:Y:S02]  /*2ba0*/  UIADD3.X UR27, UPT, UPT, URZ, UR9, URZ, UP2, !UPT ;  /* 0x00000009ff1b7290 */ /* 0x000fe400097fe4ff */
[----:B------:R-:W-:Y:S02]  /*2bb0*/  UIADD3.X UR23, UPT, UPT, URZ, UR9, URZ, UP1, !UPT ;  /* 0x00000009ff177290 */ /* 0x000fe40008ffe4ff */
[----:B------:R-:W-:-:S12]  /*2bc0*/  UIADD3.X UR15, UPT, UPT, URZ, UR9, URZ, UP0, !UPT ;  /* 0x00000009ff0f7290 */ /* 0x000fd800087fe4ff */
.L_x_35:
[----:B------:R-:W-:Y:S01]  /*2bd0*/  USHF.L.U32 UR13, UR64, 0x1f, URZ ;  /* 0x0000001f400d7899 */ /* 0x000fe200080006ff */
[----:B-1----:R-:W1:Y:S01]  /*2be0*/  S2UR UR17, SR_CTAID.Z ;  /* 0x00000000001179c3 */ /* 0x002e620000002700 */
[----:B------:R-:W-:Y:S01]  /*2bf0*/  ULEA UR8, UR40, UR25, 0x3 ;  /* 0x0000001928087291 */ /* 0x000fe2000f8e18ff */
[----:B------:R-:W-:Y:S01]  /*2c00*/  R2UR UR20, R5 ;  /* 0x00000000051472ca */ /* 0x000fe200000e0000 */
[----:B------:R-:W-:Y:S02]  /*2c10*/  UIMAD UR16, UR40, 0x6000, UR25 ;  /* 0x00006000281078a4 */ /* 0x000fe4000f8e0219 */
[----:B------:R-:W-:Y:S01]  /*2c20*/  IMAD.U32 R2, RZ, RZ, UR13 ;  /* 0x0000000dff027e24 */ /* 0x000fe2000f8e00ff */
[----:B------:R-:W-:Y:S02]  /*2c30*/  UIMAD UR9, UR40, 0x6000, UR25 ;  /* 0x00006000280978a4 */ /* 0x000fe4000f8e0219 */
[----:B------:R-:W2:Y:S01]  /*2c40*/  S2UR UR19, SR_CTAID.Y ;  /* 0x00000000001379c3 */ /* 0x000ea20000002600 */
[----:B------:R-:W-:-:S02]  /*2c50*/  UIMAD UR12, UR40, 0x6000, UR25 ;  /* 0x00006000280c78a4 */ /* 0x000fc4000f8e0219 */
[----:B------:R-:W-:-:S04]  /*2c60*/  UIADD3 UR11, UPT, UPT, UR40, 0x1, URZ ;  /* 0x00000001280b7890 */ /* 0x000fc8000fffe0ff */
[----:B------:R-:W-:Y:S01]  /*2c70*/  UIADD3 UR59, UPT, UPT, UR20, -0x180, URZ ;  /* 0xfffffe80143b7890 */ /* 0x000fe2000fffe0ff */
[----:B------:R1:W3:Y:S02]  /*2c80*/  SYNCS.PHASECHK.TRANS64.TRYWAIT P0, [UR8+0x50], R2 ;  /* 0x00005002ff0075a7 */ /* 0x0002e40008001108 */
[----:B-1----:R-:W-:Y:S01]  /*2c90*/  MOV R2, UR17 ;  /* 0x0000001100027c02 */ /* 0x002fe20008000f00 */
[----:B--2---:R-:W-:Y:S01]  /*2ca0*/  IMAD.U32 R2, RZ, RZ, UR19 ;  /* 0x00000013ff027e24 */ /* 0x004fe2000f8e00ff */
[----:B---3--:R-:W-:Y:S07]  /*2cb0*/  @!P0 BRA `(.L_x_31) ;  /* 0x00000080002c8947 */ /* 0x008fee0003800000 */
.L_x_83:
[----:B------:R-:W2:Y:S01]  /*2cc0*/  S2UR UR52, SR_CTAID.Y ;  /* 0x00000000003479c3 */ /* 0x000ea20000002600 */
[----:B------:R-:W-:Y:S02]  /*2cd0*/  ELECT P0, URZ, PT ;  /* 0x0000000000ff782f */ /* 0x000fe40003800000 */
[----:B------:R-:W-:Y:S01]  /*2ce0*/  R2UR UR51, R5 ;  /* 0x00000000053372ca */ /* 0x000fe200000e0000 */
[----:B------:R-:W-:Y:S01]  /*2cf0*/  UISETP.NE.AND UP0, UPT, UR11, 0x8, UPT ;  /* 0x000000080b00788c */ /* 0x000fe2000bf05270 */
[----:B------:R-:W-:Y:S01]  /*2d00*/  R2UR UR56, R18 ;  /* 0x00000000123872ca */ /* 0x000fe200000e0000 */
[----:B------:R-:W-:Y:S01]  /*2d10*/  UIADD3 UR40, UPT, UPT, UR9, 0x8800, URZ ;  /* 0x0000880009287890 */ /* 0x000fe2000fffe0ff */
[----:B------:R-:W-:Y:S01]  /*2d20*/  R2UR UR57, R19 ;  /* 0x00000000133972ca */ /* 0x000fe200000e0000 */
[----:B------:R-:W-:Y:S01]  /*2d30*/  USEL UR9, URZ, 0x1, UP0 ;  /* 0x00000001ff097887 */ /* 0x000fe20008000000 */
[----:B------:R-:W3:Y:S01]  /*2d40*/  S2UR UR53, SR_CTAID.Z ;  /* 0x00000000003579c3 */ /* 0x000ee20000002700 */
[----:B------:R-:W-:Y:S01]  /*2d50*/  R2UR UR20, R16 ;  /* 0x00000000101472ca */ /* 0x000fe200000e0000 */
[----:B------:R-:W-:Y:S01]  /*2d60*/  USEL UR11, UR11, URZ, UP0 ;  /* 0x000000ff0b0b7287 */ /* 0x000fe20008000000 */
[----:B------:R-:W-:Y:S01]  /*2d70*/  R2UR UR21, R17 ;  /* 0x00000000111572ca */ /* 0x000fe200000e0000 */
[----:B------:R-:W-:Y:S01]  /*2d80*/  ULOP3.LUT UR9, UR64, UR9, URZ, 0x3c, !UPT ;  /* 0x0000000940097292 */ /* 0x000fe2000f8e3cff */
[----:B------:R-:W-:Y:S01]  /*2d90*/  MOV.SPILL R12, UR50 ;  /* 0x00000032000c7c02 */ /* 0x000fe20009000f00 */
[----:B-1----:R-:W-:Y:S01]  /*2da0*/  @P0 IMAD.MOV.U32 R2, RZ, RZ, 0x6000 ;  /* 0x00006000ff020424 */ /* 0x002fe200078e00ff */
[----:B------:R-:W-:Y:S01]  /*2db0*/  UIADD3 UR51, UPT, UPT, UR51, -0x100, URZ ;  /* 0xffffff0033337890 */ /* 0x000fe2000fffe0ff */
[----:B------:R-:W-:Y:S01]  /*2dc0*/  MOV.SPILL R9, UR42 ;  /* 0x0000002a00097c02 */ /* 0x000fe20009000f00 */
[----:B------:R-:W-:Y:S01]  /*2dd0*/  UIADD3 UR48, UPT, UPT, UR16, 0x6800, URZ ;  /* 0x0000680010307890 */ /* 0x000fe2000fffe0ff */
[----:B------:R1:W-:Y:S01]  /*2de0*/  @P0 SYNCS.ARRIVE.TRANS64 RZ, [UR8+0x10], R2 ;  /* 0x00001002ffff09a7 */ /* 0x0003e20008000008 */
[----:B------:R-:W-:Y:S01]  /*2df0*/  UIADD3 UR49, UPT, UPT, UR8, 0x10, URZ ;  /* 0x0000001008317890 */ /* 0x000fe2000fffe0ff */
[----:B------:R-:W-:Y:S01]  /*2e00*/  MOV.SPILL R6, UR34 ;  /* 0x0000002200067c02 */ /* 0x000fe20009000f00 */
[----:B------:R-:W-:Y:S01]  /*2e10*/  UIADD3 UR41, UPT, UPT, UR8, 0x10, URZ ;  /* 0x0000001008297890 */ /* 0x000fe2000fffe0ff */
[----:B------:R-:W-:Y:S01]  /*2e20*/  MOV.SPILL R14, UR55 ;  /* 0x00000037000e7c02 */ /* 0x000fe20009000f00 */
[----:B------:R-:W-:Y:S01]  /*2e30*/  UIADD3 UR32, UPT, UPT, UR12, 0xa800, URZ ;  /* 0x0000a8000c207890 */ /* 0x000fe2000fffe0ff */
[----:B------:R-:W-:Y:S01]  /*2e40*/  MOV.SPILL R13, UR54 ;  /* 0x00000036000d7c02 */ /* 0x000fe20009000f00 */
[----:B------:R-:W-:Y:S01]  /*2e50*/  UIADD3 UR33, UPT, UPT, UR8, 0x10, URZ ;  /* 0x0000001008217890 */ /* 0x000fe2000fffe0ff */
[----:B------:R-:W-:Y:S01]  /*2e60*/  MOV.SPILL R11, UR47 ;  /* 0x0000002f000b7c02 */ /* 0x000fe20009000f00 */
[----:B------:R-:W-:Y:S01]  /*2e70*/  USHF.L.U32 UR12, UR9, 0x1f, URZ ;  /* 0x0000001f090c7899 */ /* 0x000fe200080006ff */
[----:B------:R-:W-:Y:S01]  /*2e80*/  MOV.SPILL R10, UR46 ;  /* 0x0000002e000a7c02 */ /* 0x000fe20009000f00 */
[----:B------:R-:W-:Y:S01]  /*2e90*/  ULEA UR8, UR11, UR25, 0x3 ;  /* 0x000000190b087291 */ /* 0x000fe2000f8e18ff */
[----:B------:R-:W-:Y:S01]  /*2ea0*/  MOV.SPILL R8, UR39 ;  /* 0x0000002700087c02 */ /* 0x000fe20009000f00 */
[----:B------:R-:W-:Y:S01]  /*2eb0*/  UMOV UR50, URZ ;  /* 0x000000ff00327c82 */ /* 0x000fe20008000000 */
[----:B------:R-:W-:Y:S01]  /*2ec0*/  UMOV UR42, 0x40 ;  /* 0x00000040002a7882 */ /* 0x000fe20000000000 */
[----:B--2---:R-:W-:Y:S01]  /*2ed0*/  UMOV UR44, UR52 ;  /* 0x00000034002c7c82 */ /* 0x004fe20008000000 */
[----:B---3--:R-:W-:Y:S01]  /*2ee0*/  UMOV UR45, UR53 ;  /* 0x00000035002d7c82 */ /* 0x008fe20008000000 */
[----:B------:R-:W-:Y:S01]  /*2ef0*/  UMOV UR43, UR51 ;  /* 0x00000033002b7c82 */ /* 0x000fe20008000000 */
[----:B------:R-:W-:Y:S01]  /*2f00*/  UMOV UR34, 0x80 ;  /* 0x0000008000227882 */ /* 0x000fe20000000000 */
[----:B------:R-:W-:Y:S01]  /*2f10*/  UMOV UR36, UR52 ;  /* 0x0000003400247c82 */ /* 0x000fe20008000000 */
[----:B------:R-:W-:Y:S01]  /*2f20*/  UMOV UR37, UR53 ;  /* 0x0000003500257c82 */ /* 0x000fe20008000000 */
[----:B------:R-:W-:Y:S01]  /*2f30*/  UMOV UR35, UR51 ;  /* 0x0000003300237c82 */ /* 0x000fe20008000000 */
[----:B------:R2:W-:Y:S01]  /*2f40*/  UTMALDG.4D [UR48], [UR56], desc[URZ] ;  /* 0x0000ff30380075b4 */ /* 0x0005e20008019000 */
[----:B-1----:R-:W-:Y:S01]  /*2f50*/  IMAD.U32 R2, RZ, RZ, UR12 ;  /* 0x0000000cff027e24 */ /* 0x002fe2000f8e00ff */
[----:B------:R-:W1:Y:S01]  /*2f60*/  S2UR UR17, SR_CTAID.Y ;  /* 0x00000000001179c3 */ /* 0x000e620000002600 */
[----:B------:R-:W-:Y:S01]  /*2f70*/  MOV.SPILL R7, UR38 ;  /* 0x0000002600077c02 */ /* 0x000fe20009000f00 */
[----:B------:R-:W-:Y:S01]  /*2f80*/  IMAD.U32 R5, RZ, RZ, UR51 ;  /* 0x00000033ff057e24 */ /* 0x000fe2000f8e00ff */
[----:B------:R-:W-:Y:S01]  /*2f90*/  R2UR.FILL UR55, R14 ;  /* 0x000000000e3772ca */ /* 0x000fe200004e0000 */
[----:B------:R-:W-:Y:S01]  /*2fa0*/  UIMAD UR16, UR11, 0x6000, UR25 ;  /* 0x000060000b1078a4 */ /* 0x000fe2000f8e0219 */
[----:B------:R-:W-:Y:S01]  /*2fb0*/  R2UR.FILL UR54, R13 ;  /* 0x000000000d3672ca */ /* 0x000fe200004e0000 */
[----:B------:R3:W-:Y:S01]  /*2fc0*/  UTMALDG.4D [UR40], [UR20], desc[URZ] ;  /* 0x0000ff28140075b4 */ /* 0x0007e20008019000 */
[----:B------:R-:W-:Y:S01]  /*2fd0*/  R2UR.FILL UR47, R11 ;  /* 0x000000000b2f72ca */ /* 0x000fe200004e0000 */
[----:B------:R-:W4:Y:S01]  /*2fe0*/  S2UR UR19, SR_CTAID.Z ;  /* 0x00000000001379c3 */ /* 0x000f220000002700 */
[----:B------:R-:W-:Y:S01]  /*2ff0*/  R2UR.FILL UR46, R10 ;  /* 0x000000000a2e72ca */ /* 0x000fe200004e0000 */
[----:B------:R-:W-:Y:S01]  /*3000*/  UIMAD UR72, UR11, 0x6000, UR25 ;  /* 0x000060000b4878a4 */ /* 0x000fe2000f8e0219 */
[----:B------:R-:W-:Y:S01]  /*3010*/  R2UR.FILL UR39, R8 ;  /* 0x00000000082772ca */ /* 0x000fe200004e0000 */
[----:B------:R-:W-:Y:S01]  /*3020*/  UIADD3 UR13, UPT, UPT, UR11, 0x1, URZ ;  /* 0x000000010b0d7890 */ /* 0x000fe2000fffe0ff */
[----:B------:R-:W-:Y:S01]  /*3030*/  R2UR.FILL UR38, R7 ;  /* 0x00000000072672ca */ /* 0x000fe200004e0000 */
[----:B------:R5:W-:Y:S01]  /*3040*/  UTMALDG.4D [UR32], [UR70], desc[URZ] ;  /* 0x0000ff20460075b4 */ /* 0x000be20008019000 */
[----:B------:R3:W5:Y:S01]  /*3050*/  SYNCS.PHASECHK.TRANS64.TRYWAIT P0, [UR8+0x50], R2 ;  /* 0x00005002ff0075a7 */ /* 0x0007620008001108 */
[----:B-1----:R-:W-:Y:S01]  /*3060*/  UMOV UR76, UR17 ;  /* 0x00000011004c7c82 */ /* 0x002fe20008000000 */
[----:B------:R-:W-:Y:S01]  /*3070*/  UMOV UR68, UR17 ;  /* 0x0000001100447c82 */ /* 0x000fe20008000000 */
[----:B----4-:R-:W-:Y:S01]  /*3080*/  UMOV UR77, UR19 ;  /* 0x00000013004d7c82 */ /* 0x010fe20008000000 */
[----:B--2---:R-:W-:Y:S01]  /*3090*/  R2UR.FILL UR50, R12 ;  /* 0x000000000c3272ca */ /* 0x004fe200004e0000 */
[----:B---3--:R-:W-:-:S02]  /*30a0*/  IMAD.U32 R2, RZ, RZ, UR17 ;  /* 0x00000011ff027e24 */ /* 0x008fc4000f8e00ff */
[----:B------:R-:W-:Y:S01]  /*30b0*/  IMAD.U32 R2, RZ, RZ, UR19 ;  /* 0x00000013ff027e24 */ /* 0x000fe2000f8e00ff */
[----:B------:R-:W-:Y:S02]  /*30c0*/  R2UR.FILL UR42, R9 ;  /* 0x00000000092a72ca */ /* 0x000fe400004e0000 */
[----:B-----5:R-:W-:Y:S01]  /*30d0*/  R2UR.FILL UR34, R6 ;  /* 0x00000000062272ca */ /* 0x020fe200004e0000 */
[----:B------:R-:W-:-:S14]  /*30e0*/  @!P0 BRA `(.L_x_32) ;  /* 0x0000007c00408947 */ /* 0x000fdc0003800000 */
.L_x_85:
[----:B------:R-:W2:Y:S01]  /*30f0*/  S2UR UR17, SR_CTAID.Y ;  /* 0x00000000001179c3 */ /* 0x000ea20000002600 */
[----:B------:R-:W-:Y:S02]  /*3100*/  ELECT P0, URZ, PT ;  /* 0x0000000000ff782f */ /* 0x000fe40003800000 */
[----:B------:R-:W-:Y:S01]  /*3110*/  R2UR UR19, R5 ;  /* 0x00000000051372ca */ /* 0x000fe200000e0000 */
[----:B------:R-:W-:Y:S01]  /*3120*/  UISETP.NE.AND UP0, UPT, UR13, 0x8, UPT ;  /* 0x000000080d00788c */ /* 0x000fe2000bf05270 */
[----:B------:R-:W-:Y:S01]  /*3130*/  MOV.SPILL R6, UR34 ;  /* 0x0000002200067c02 */ /* 0x000fe20009000f00 */
[----:B------:R-:W-:Y:S01]  /*3140*/  UIMAD UR64, UR11, 0x6000, UR25 ;  /* 0x000060000b4078a4 */ /* 0x000fe2000f8e0219 */
[----:B------:R-:W-:Y:S01]  /*3150*/  MOV.SPILL R8, UR39 ;  /* 0x0000002700087c02 */ /* 0x000fe20009000f00 */
[----:B------:R-:W-:Y:S01]  /*3160*/  USEL UR11, URZ, 0x1, UP0 ;  /* 0x00000001ff0b7887 */ /* 0x000fe20008000000 */
[----:B------:R-:W3:Y:S01]  /*3170*/  S2UR UR12, SR_CTAID.Z ;  /* 0x00000000000c79c3 */ /* 0x000ee20000002700 */
[----:B------:R-:W-:Y:S01]  /*3180*/  UIADD3 UR32, UPT, UPT, UR16, 0x6800, URZ ;  /* 0x0000680010207890 */ /* 0x000fe2000fffe0ff */
[----:B-1----:R-:W-:Y:S01]  /*3190*/  MOV.SPILL R7, UR38 ;  /* 0x0000002600077c02 */ /* 0x002fe20009000f00 */
[----:B------:R-:W-:Y:S01]  /*31a0*/  ULOP3.LUT UR9, UR9, UR11, URZ, 0x3c, !UPT ;  /* 0x0000000b09097292 */ /* 0x000fe2000f8e3cff */
[----:B------:R-:W-:Y:S01]  /*31b0*/  R2UR.FILL UR39, R8 ;  /* 0x00000000082772ca */ /* 0x000fe200004e0000 */
[----:B------:R-:W-:Y:S01]  /*31c0*/  USEL UR11, UR13, URZ, UP0 ;  /* 0x000000ff0d0b7287 */ /* 0x000fe20008000000 */
[----:B------:R-:W-:Y:S01]  /*31d0*/  @P0 IMAD.MOV.U32 R2, RZ, RZ, 0x6000 ;  /* 0x00006000ff020424 */ /* 0x000fe200078e00ff */
[----:B------:R-:W-:Y:S01]  /*31e0*/  UIADD3 UR33, UPT, UPT, UR8, 0x10, URZ ;  /* 0x0000001008217890 */ /* 0x000fe2000fffe0ff */
[----:B------:R-:W-:Y:S01]  /*31f0*/  R2UR.FILL UR38, R7 ;  /* 0x00000000072672ca */ /* 0x000fe200004e0000 */
[----:B------:R-:W-:Y:S01]  /*3200*/  UIADD3 UR72, UPT, UPT, UR72, 0x8800, URZ ;  /* 0x0000880048487890 */ /* 0x000fe2000fffe0ff */
[----:B------:R1:W-:Y:S01]  /*3210*/  @P0 SYNCS.ARRIVE.TRANS64 RZ, [UR8+0x10], R2 ;  /* 0x00001002ffff09a7 */ /* 0x0003e20008000008 */
[----:B------:R-:W-:-:S02]  /*3220*/  UIADD3 UR73, UPT, UPT, UR8, 0x10, URZ ;  /* 0x0000001008497890 */ /* 0x000fc4000fffe0ff */
[----:B------:R-:W-:Y:S02]  /*3230*/  UIADD3 UR64, UPT, UPT, UR64, 0xa800, URZ ;  /* 0x0000a80040407890 */ /* 0x000fe4000fffe0ff */
[----:B------:R-:W-:Y:S01]  /*3240*/  UIADD3 UR65, UPT, UPT, UR8, 0x10, URZ ;  /* 0x0000001008417890 */ /* 0x000fe2000fffe0ff */
[----:B--2---:R-:W-:Y:S01]  /*3250*/  UMOV UR36, UR17 ;  /* 0x0000001100247c82 */ /* 0x004fe20008000000 */
[----:B------:R-:W-:Y:S01]  /*3260*/  ULEA UR8, UR11, UR25, 0x3 ;  /* 0x000000190b087291 */ /* 0x000fe2000f8e18ff */
[----:B------:R-:W-:Y:S01]  /*3270*/  UMOV UR34, URZ ;  /* 0x000000ff00227c82 */ /* 0x000fe20008000000 */
[----:B------:R-:W-:Y:S01]  /*3280*/  UMOV UR35, UR19 ;  /* 0x0000001300237c82 */ /* 0x000fe20008000000 */
[----:B------:R-:W-:Y:S01]  /*3290*/  UMOV UR75, UR19 ;  /* 0x00000013004b7c82 */ /* 0x000fe20008000000 */
[----:B------:R-:W-:Y:S01]  /*32a0*/  UMOV UR67, UR19 ;  /* 0x0000001300437c82 */ /* 0x000fe20008000000 */
[----:B---3--:R-:W-:Y:S01]  /*32b0*/  UMOV UR37, UR12 ;  /* 0x0000000c00257c82 */ /* 0x008fe20008000000 */
[----:B------:R-:W-:Y:S01]  /*32c0*/  USHF.L.U32 UR12, UR9, 0x1f, URZ ;  /* 0x0000001f090c7899 */ /* 0x000fe200080006ff */
[----:B------:R-:W2:Y:S01]  /*32d0*/  S2UR UR17, SR_CTAID.Z ;  /* 0x00000000001179c3 */ /* 0x000ea20000002700 */
[----:B------:R3:W-:Y:S01]  /*32e0*/  UTMALDG.4D [UR32], [UR62], desc[URZ] ;  /* 0x0000ff203e0075b4 */ /* 0x0007e20008019000 */
[----:B------:R-:W-:-:S02]  /*32f0*/  UIMAD UR56, UR11, 0x6000, UR25 ;  /* 0x000060000b3878a4 */ /* 0x000fc4000f8e0219 */
[----:B------:R-:W-:Y:S02]  /*3300*/  UIMAD UR48, UR11, 0x6000, UR25 ;  /* 0x000060000b3078a4 */ /* 0x000fe4000f8e0219 */
[----:B------:R-:W-:Y:S01]  /*3310*/  UIADD3 UR13, UPT, UPT, UR11, 0x1, URZ ;  /* 0x000000010b0d7890 */ /* 0x000fe2000fffe0ff */
[----:B-1----:R-:W-:Y:S01]  /*3320*/  IMAD.U32 R2, RZ, RZ, UR12 ;  /* 0x0000000cff027e24 */ /* 0x002fe2000f8e00ff */
[----:B------:R-:W1:Y:S01]  /*3330*/  S2UR UR19, SR_CTAID.Y ;  /* 0x00000000001379c3 */ /* 0x000e620000002600 */
[----:B------:R4:W-:Y:S01]  /*3340*/  UTMALDG.4D [UR72], [UR54], desc[URZ] ;  /* 0x0000ff48360075b4 */ /* 0x0009e20008019000 */
[----:B--2---:R-:W-:Y:S01]  /*3350*/  UMOV UR69, UR17 ;  /* 0x0000001100457c82 */ /* 0x004fe20008000000 */
[----:B------:R-:W-:Y:S01]  /*3360*/  UMOV UR61, UR17 ;  /* 0x00000011003d7c82 */ /* 0x000fe20008000000 */
[----:B------:R4:W-:Y:S01]  /*3370*/  UTMALDG.4D [UR64], [UR46], desc[URZ] ;  /* 0x0000ff402e0075b4 */ /* 0x0009e20008019000 */
[----:B------:R-:W2:Y:S01]  /*3380*/  SYNCS.PHASECHK.TRANS64.TRYWAIT P0, [UR8+0x50], R2 ;  /* 0x00005002ff0075a7 */ /* 0x000ea20008001108 */
[----:B------:R-:W-:Y:S01]  /*3390*/  UMOV UR53, UR17 ;  /* 0x0000001100357c82 */ /* 0x000fe20008000000 */
[----:B-1----:R-:W-:Y:S01]  /*33a0*/  UMOV UR60, UR19 ;  /* 0x00000013003c7c82 */ /* 0x002fe20008000000 */
[----:B------:R-:W-:Y:S01]  /*33b0*/  UMOV UR52, UR19 ;  /* 0x0000001300347c82 */ /* 0x000fe20008000000 */
[----:B---3--:R-:W-:Y:S01]  /*33c0*/  R2UR.FILL UR34, R6 ;  /* 0x00000000062272ca */ /* 0x008fe200004e0000 */
[----:B--2-4-:R-:W-:-:S14]  /*33d0*/  @!P0 BRA `(.L_x_33) ;  /* 0x0000007800a48947 */ /* 0x014fdc0003800000 */
.L_x_87:
[----:B------:R-:W2:Y:S01]  /*33e0*/  S2UR UR16, SR_CTAID.Y ;  /* 0x00000000001079c3 */ /* 0x000ea20000002600 */
[----:B------:R-:W-:Y:S01]  /*33f0*/  ELECT P0, URZ, PT ;  /* 0x0000000000ff782f */ /* 0x000fe20003800000 */
[----:B------:R-:W-:Y:S02]  /*3400*/  UISETP.NE.AND UP0, UPT, UR13, 0x8, UPT ;  /* 0x000000080d00788c */ /* 0x000fe4000bf05270 */
[----:B------:R-:W-:Y:S02]  /*3410*/  UIMAD UR40, UR11, 0x6000, UR25 ;  /* 0x000060000b2878a4 */ /* 0x000fe4000f8e0219 */
[----:B------:R-:W-:Y:S02]  /*3420*/  USEL UR64, URZ, 0x1, UP0 ;  /* 0x00000001ff407887 */ /* 0x000fe40008000000 */
[----:B------:R-:W3:Y:S01]  /*3430*/  S2UR UR12, SR_CTAID.Z ;  /* 0x00000000000c79c3 */ /* 0x000ee20000002700 */
[----:B------:R-:W-:Y:S02]  /*3440*/  UIADD3 UR56, UPT, UPT, UR56, 0x6800, URZ ;  /* 0x0000680038387890 */ /* 0x000fe4000fffe0ff */
[----:B------:R-:W-:-:S02]  /*3450*/  ULOP3.LUT UR64, UR9, UR64, URZ, 0x3c, !UPT ;  /* 0x0000004009407292 */ /* 0x000fc4000f8e3cff */
[----:B------:R-:W-:Y:S01]  /*3460*/  USEL UR9, UR13, URZ, UP0 ;  /* 0x000000ff0d097287 */ /* 0x000fe20008000000 */
[----:B-1----:R-:W-:Y:S01]  /*3470*/  @P0 IMAD.MOV.U32 R2, RZ, RZ, 0x6000 ;  /* 0x00006000ff020424 */ /* 0x002fe200078e00ff */
[----:B------:R-:W-:Y:S02]  /*3480*/  UIADD3 UR57, UPT, UPT, UR8, 0x10, URZ ;  /* 0x0000001008397890 */ /* 0x000fe4000fffe0ff */
[----:B------:R-:W-:Y:S01]  /*3490*/  UIADD3 UR48, UPT, UPT, UR48, 0x8800, URZ ;  /* 0x0000880030307890 */ /* 0x000fe2000fffe0ff */
[----:B------:R1:W-:Y:S01]  /*34a0*/  @P0 SYNCS.ARRIVE.TRANS64 RZ, [UR8+0x10], R2 ;  /* 0x00001002ffff09a7 */ /* 0x0003e20008000008 */
[----:B------:R-:W-:Y:S02]  /*34b0*/  UIADD3 UR49, UPT, UPT, UR8, 0x10, URZ ;  /* 0x0000001008317890 */ /* 0x000fe4000fffe0ff */
[----:B------:R-:W-:Y:S02]  /*34c0*/  UIADD3 UR40, UPT, UPT, UR40, 0xa800, URZ ;  /* 0x0000a80028287890 */ /* 0x000fe4000fffe0ff */
[----:B------:R-:W-:Y:S01]  /*34d0*/  UIADD3 UR41, UPT, UPT, UR8, 0x10, URZ ;  /* 0x0000001008297890 */ /* 0x000fe2000fffe0ff */
[----:B------:R4:W-:Y:S01]  /*34e0*/  UTMALDG.4D [UR56], [UR38], desc[URZ] ;  /* 0x0000ff38260075b4 */ /* 0x0009e20008019000 */
[----:B------:R-:W-:-:S02]  /*34f0*/  USHF.L.U32 UR11, UR64, 0x1f, URZ ;  /* 0x0000001f400b7899 */ /* 0x000fc400080006ff */
[----:B------:R-:W-:Y:S01]  /*3500*/  ULEA UR24, UR9, UR25, 0x3 ;  /* 0x0000001909187291 */ /* 0x000fe2000f8e18ff */
[----:B------:R-:W-:Y:S01]  /*3510*/  UMOV UR51, UR59 ;  /* 0x0000003b00337c82 */ /* 0x000fe20008000000 */
[----:B--2---:R-:W-:Y:S01]  /*3520*/  UMOV UR44, UR16 ;  /* 0x00000010002c7c82 */ /* 0x004fe20008000000 */
[----:B------:R-:W-:Y:S01]  /*3530*/  UMOV UR43, UR59 ;  /* 0x0000003b002b7c82 */ /* 0x000fe20008000000 */
[----:B---3--:R-:W-:Y:S01]  /*3540*/  UMOV UR45, UR12 ;  /* 0x0000000c002d7c82 */ /* 0x008fe20008000000 */
[----:B------:R4:W-:Y:S01]  /*3550*/  UTMALDG.4D [UR48], [UR30], desc[URZ] ;  /* 0x0000ff301e0075b4 */ /* 0x0009e20008019000 */
[----:B-1----:R-:W-:Y:S01]  /*3560*/  MOV R2, UR11 ;  /* 0x0000000b00027c02 */ /* 0x002fe20008000f00 */
[----:B------:R4:W-:Y:S03]  /*3570*/  UTMALDG.4D [UR40], [UR28], desc[URZ] ;  /* 0x0000ff281c0075b4 */ /* 0x0009e60008019000 */
[----:B------:R-:W1:Y:S02]  /*3580*/  SYNCS.PHASECHK.TRANS64.TRYWAIT P0, [UR24+0x50], R2 ;  /* 0x00005002ff0075a7 */ /* 0x000e640008001118 */
[----:B-1--4-:R-:W-:Y:S05]  /*3590*/  @!P0 BRA `(.L_x_34) ;  /* 0x0000007800548947 */ /* 0x012fea0003800000 */
.L_x_89:
[----:B------:R-:W2:Y:S01]  /*35a0*/  S2UR UR12, SR_CTAID.Y ;  /* 0x00000000000c79c3 */ /* 0x000ea20000002600 */
[----:B------:R-:W-:Y:S01]  /*35b0*/  ELECT P0, URZ, PT ;  /* 0x0000000000ff782f */ /* 0x000fe20003800000 */
[----:B------:R-:W-:Y:S02]  /*35c0*/  UIMAD UR32, UR9, 0x6000, UR25 ;  /* 0x00006000092078a4 */ /* 0x000fe4000f8e0219 */
[----:B------:R-:W-:Y:S02]  /*35d0*/  UIMAD UR16, UR9, 0x6000, UR25 ;  /* 0x00006000091078a4 */ /* 0x000fe4000f8e0219 */
[----:B------:R-:W-:Y:S02]  /*35e0*/  UIMAD UR8, UR9, 0x6000, UR25 ;  /* 0x00006000090878a4 */ /* 0x000fe4000f8e0219 */
[----:B------:R-:W3:Y:S01]  /*35f0*/  S2UR UR13, SR_CTAID.Z ;  /* 0x00000000000d79c3 */ /* 0x000ee20000002700 */
[----:B------:R-:W-:Y:S02]  /*3600*/  UIADD3 UR33, UPT, UPT, UR24, 0x10, URZ ;  /* 0x0000001018217890 */ /* 0x000fe4000fffe0ff */
[----:B------:R-:W-:-:S02]  /*3610*/  UIADD3 UR32, UPT, UPT, UR32, 0x6800, URZ ;  /* 0x0000680020207890 */ /* 0x000fc4000fffe0ff */
[----:B------:R-:W-:Y:S02]  /*3620*/  UIADD3 UR40, UPT, UPT, UR9, 0x1, URZ ;  /* 0x0000000109287890 */ /* 0x000fe4000fffe0ff */
[----:B------:R-:W-:Y:S01]  /*3630*/  UIADD3 UR17, UPT, UPT, UR24, 0x10, URZ ;  /* 0x0000001018117890 */ /* 0x000fe2000fffe0ff */
[----:B------:R4:W-:Y:S01]  /*3640*/  @P0 SYNCS.ARRIVE.TRANS64 RZ, [UR24+0x10], R3 ;  /* 0x00001003ffff09a7 */ /* 0x0009e20008000018 */
[----:B------:R-:W-:Y:S02]  /*3650*/  UIADD3 UR16, UPT, UPT, UR16, 0x8800, URZ ;  /* 0x0000880010107890 */ /* 0x000fe4000fffe0ff */
[----:B------:R-:W-:Y:S02]  /*3660*/  UIADD3 UR9, UPT, UPT, UR24, 0x10, URZ ;  /* 0x0000001018097890 */ /* 0x000fe4000fffe0ff */
[----:B------:R-:W-:Y:S01]  /*3670*/  UIADD3 UR8, UPT, UPT, UR8, 0xa800, URZ ;  /* 0x0000a80008087890 */ /* 0x000fe2000fffe0ff */
[----:B------:R-:W-:Y:S01]  /*3680*/  UMOV UR35, UR59 ;  /* 0x0000003b00237c82 */ /* 0x000fe20008000000 */
[----:B--2---:R-:W-:Y:S01]  /*3690*/  UMOV UR36, UR12 ;  /* 0x0000000c00247c82 */ /* 0x004fe20008000000 */
[----:B------:R-:W-:Y:S01]  /*36a0*/  UMOV UR19, UR59 ;  /* 0x0000003b00137c82 */ /* 0x000fe20008000000 */
[----:B------:R-:W-:Y:S01]  /*36b0*/  UMOV UR20, UR12 ;  /* 0x0000000c00147c82 */ /* 0x000fe20008000000 */
[----:B------:R-:W-:Y:S01]  /*36c0*/  UMOV UR11, UR59 ;  /* 0x0000003b000b7c82 */ /* 0x000fe20008000000 */
[----:B------:R-:W-:-:S02]  /*36d0*/  UISETP.NE.AND UP0, UPT, UR40, 0x8, UPT ;  /* 0x000000082800788c */ /* 0x000fc4000bf05270 */
[----:B------:R-:W-:Y:S01]  /*36e0*/  UIADD3 UR6, UPT, UPT, UR6, 0x2, URZ ;  /* 0x0000000206067890 */ /* 0x000fe2000fffe0ff */
[----:B---3--:R-:W-:Y:S01]  /*36f0*/  UMOV UR37, UR13 ;  /* 0x0000000d00257c82 */ /* 0x008fe20008000000 */
[----:B------:R-:W-:Y:S01]  /*3700*/  UMOV UR21, UR13 ;  /* 0x0000000d00157c82 */ /* 0x000fe20008000000 */
[----:B------:R4:W-:Y:S01]  /*3710*/  UTMALDG.4D [UR32], [UR26], desc[URZ] ;  /* 0x0000ff201a0075b4 */ /* 0x0009e20008019000 */
[----:B------:R-:W-:Y:S02]  /*3720*/  USEL UR24, URZ, 0x1, UP0 ;  /* 0x00000001ff187887 */ /* 0x000fe40008000000 */
[----:B------:R-:W-:Y:S02]  /*3730*/  USEL UR40, UR40, URZ, UP0 ;  /* 0x000000ff28287287 */ /* 0x000fe40008000000 */
[----:B------:R-:W-:Y:S02]  /*3740*/  UISETP.NE.AND UP0, UPT, UR6, URZ, UPT ;  /* 0x000000ff0600728c */ /* 0x000fe4000bf05270 */
[----:B------:R-:W-:Y:S01]  /*3750*/  UIADD3 UR7, UPT, UPT, UR7, 0x2, URZ ;  /* 0x0000000207077890 */ /* 0x000fe2000fffe0ff */
[----:B------:R4:W-:Y:S01]  /*3760*/  UTMALDG.4D [UR16], [UR22], desc[URZ] ;  /* 0x0000ff10160075b4 */ /* 0x0009e20008019000 */
[----:B------:R-:W-:Y:S01]  /*3770*/  ULOP3.LUT UR64, UR64, UR24, URZ, 0x3c, !UPT ;  /* 0x0000001840407292 */ /* 0x000fe2000f8e3cff */
[----:B------:R4:W-:Y:S04]  /*3780*/  UTMALDG.4D [UR8], [UR14], desc[URZ] ;  /* 0x0000ff080e0075b4 */ /* 0x0009e80008019000 */
[----:B----4-:R-:W-:Y:S07]  /*3790*/  BRA.U UP0, `(.L_x_35) ;  /* 0xfffffff5000c7547 */ /* 0x010fee000b83ffff */
.L_x_30:
[----:B------:R-:W-:-:S04]  /*37a0*/  ULOP3.LUT UR4, UR4, 0x1, URZ, 0xc0, !UPT ;  /* 0x0000000104047892 */ /* 0x000fc8000f8ec0ff */
[----:B------:R-:W-:-:S09]  /*37b0*/  UISETP.NE.U32.AND UP0, UPT, UR4, 0x1, UPT ;  /* 0x000000010400788c */ /* 0x000fd2000bf05070 */
[----:B------:R-:W-:Y:S05]  /*37c0*/  BRA.U UP0, `(.L_x_29) ;  /* 0x0000000500907547 */ /* 0x000fea000b800000 */
[----:B------:R-:W-:Y:S01]  /*37d0*/  USHF.L.U32 UR9, UR64, 0x1f, URZ ;  /* 0x0000001f40097899 */ /* 0x000fe200080006ff */
[----:B------:R-:W2:Y:S01]  /*37e0*/  S2UR UR15, SR_CTAID.Y ;  /* 0x00000000000f79c3 */ /* 0x000ea20000002600 */
[----:B------:R-:W-:Y:S01]  /*37f0*/  ULEA UR6, UR40, UR25, 0x3 ;  /* 0x0000001928067291 */ /* 0x000fe2000f8e18ff */
[----:B------:R-:W3:Y:S03]  /*3800*/  LDCU.64 UR26, c[0x0][0x348] ;  /* 0x00006900ff1a77ac */ /* 0x000ee60008000a00 */
[----:B-1----:R-:W-:Y:S01]  /*3810*/  MOV R2, UR9 ;  /* 0x0000000900027c02 */ /* 0x002fe20008000f00 */
[----:B------:R-:W1:Y:S02]  /*3820*/  LDCU.64 UR28, c[0x0][0x348] ;  /* 0x00006900ff1c77ac */ /* 0x000e640008000a00 */
[----:B------:R-:W4:Y:S01]  /*3830*/  S2UR UR13, SR_CTAID.Z ;  /* 0x00000000000d79c3 */ /* 0x000f220000002700 */
[----:B------:R-:W5:Y:S01]  /*3840*/  LDCU.64 UR10, c[0x0][0x348] ;  /* 0x00006900ff0a77ac */ /* 0x000f620008000a00 */
[----:B------:R-:W-:Y:S01]  /*3850*/  UIADD3 UR35, UPT, UPT, UR5, 0x1fffffe, -UR7 ;  /* 0x01fffffe05237890 */ /* 0x000fe2000fffe807 */
[----:B------:R-:W4:Y:S01]  /*3860*/  SYNCS.PHASECHK.TRANS64.TRYWAIT P0, [UR6+0x50], R2 ;  /* 0x00005002ff0075a7 */ /* 0x000f220008001106 */
[----:B------:R-:W-:-:S02]  /*3870*/  UIMAD UR32, UR40, 0x6000, UR25 ;  /* 0x00006000282078a4 */ /* 0x000fc4000f8e0219 */
[----:B------:R-:W-:Y:S02]  /*3880*/  UIMAD UR16, UR40, 0x6000, UR25 ;  /* 0x00006000281078a4 */ /* 0x000fe4000f8e0219 */
[----:B------:R-:W-:Y:S02]  /*3890*/  UIMAD UR8, UR40, 0x6000, UR25 ;  /* 0x00006000280878a4 */ /* 0x000fe4000f8e0219 */
[----:B------:R-:W-:Y:S02]  /*38a0*/  UIADD3 UR4, UPT, UPT, UR40, 0x1, URZ ;  /* 0x0000000128047890 */ /* 0x000fe4000fffe0ff */
[----:B---3--:R-:W-:Y:S02]  /*38b0*/  UIADD3 UR22, UP2, UPT, UR26, 0x100, URZ ;  /* 0x000001001a167890 */ /* 0x008fe4000ff5e0ff */
[----:B-1----:R-:W-:Y:S02]  /*38c0*/  UIADD3 UR12, UP1, UPT, UR28, 0x100, URZ ;  /* 0x000001001c0c7890 */ /* 0x002fe4000ff3e0ff */
[----:B-----5:R-:W-:Y:S01]  /*38d0*/  UIADD3 UR14, UP0, UPT, UR10, 0x100, URZ ;  /* 0x000001000a0e7890 */ /* 0x020fe2000ff1e0ff */
[----:B------:R-:W-:Y:S01]  /*38e0*/  UMOV UR34, URZ ;  /* 0x000000ff00227c82 */ /* 0x000fe20008000000 */
[----:B--2---:R-:W-:Y:S01]  /*38f0*/  UMOV UR36, UR15 ;  /* 0x0000000f00247c82 */ /* 0x004fe20008000000 */
[----:B----4-:R-:W-:Y:S01]  /*3900*/  UMOV UR37, UR13 ;  /* 0x0000000d00257c82 */ /* 0x010fe20008000000 */
[----:B------:R-:W-:Y:S01]  /*3910*/  UMOV UR18, 0x40 ;  /* 0x0000004000127882 */ /* 0x000fe20000000000 */
[----:B------:R-:W-:Y:S01]  /*3920*/  UMOV UR20, UR15 ;  /* 0x0000000f00147c82 */ /* 0x000fe20008000000 */
[----:B------:R-:W-:Y:S01]  /*3930*/  UMOV UR21, UR13 ;  /* 0x0000000d00157c82 */ /* 0x000fe20008000000 */
[----:B------:R-:W-:Y:S05]  /*3940*/  @!P0 BRA `(.L_x_36) ;  /* 0x0000007400888947 */ /* 0x000fea0003800000 */
.L_x_91:
[----:B------:R-:W-:Y:S01]  /*3950*/  ELECT P0, URZ, PT ;  /* 0x0000000000ff782f */ /* 0x000fe20003800000 */
[----:B------:R-:W2:Y:S01]  /*3960*/  S2UR UR15, SR_CTAID.Y ;  /* 0x00000000000f79c3 */ /* 0x000ea20000002600 */
[----:B------:R-:W-:Y:S02]  /*3970*/  UISETP.NE.AND UP3, UPT, UR4, 0x8, UPT ;  /* 0x000000080400788c */ /* 0x000fe4000bf65270 */
[----:B------:R-:W-:Y:S02]  /*3980*/  USHF.L.U32 UR35, UR35, 0x7, URZ ;  /* 0x0000000723237899 */ /* 0x000fe400080006ff */
[----:B------:R-:W-:Y:S02]  /*3990*/  USEL UR5, URZ, 0x1, UP3 ;  /* 0x00000001ff057887 */ /* 0x000fe40009800000 */
[----:B------:R-:W-:Y:S01]  /*39a0*/  USEL UR4, UR4, URZ, UP3 ;  /* 0x000000ff04047287 */ /* 0x000fe20009800000 */
[----:B------:R-:W3:Y:S01]  /*39b0*/  S2UR UR7, SR_CTAID.Z ;  /* 0x00000000000779c3 */ /* 0x000ee20000002700 */
[----:B------:R-:W-:-:S02]  /*39c0*/  ULOP3.LUT UR64, UR64, UR5, URZ, 0x3c, !UPT ;  /* 0x0000000540407292 */ /* 0x000fc4000f8e3cff */
[----:B------:R-:W-:Y:S01]  /*39d0*/  UIADD3 UR32, UPT, UPT, UR32, 0x6800, URZ ;  /* 0x0000680020207890 */ /* 0x000fe2000fffe0ff */
[----:B-1----:R-:W-:Y:S01]  /*39e0*/  @P0 IMAD.MOV.U32 R2, RZ, RZ, 0x6000 ;  /* 0x00006000ff020424 */ /* 0x002fe200078e00ff */
[----:B------:R-:W-:Y:S02]  /*39f0*/  UIADD3 UR33, UPT, UPT, UR6, 0x10, URZ ;  /* 0x0000001006217890 */ /* 0x000fe4000fffe0ff */
[----:B------:R-:W-:Y:S01]  /*3a00*/  UIADD3.X UR27, UPT, UPT, URZ, UR27, URZ, UP2, !UPT ;  /* 0x0000001bff1b7290 */ /* 0x000fe200097fe4ff */
[----:B------:R1:W-:Y:S01]  /*3a10*/  @P0 SYNCS.ARRIVE.TRANS64 RZ, [UR6+0x10], R2 ;  /* 0x00001002ffff09a7 */ /* 0x0003e20008000006 */
[----:B------:R-:W-:Y:S02]  /*3a20*/  UIADD3 UR16, UPT, UPT, UR16, 0x8800, URZ ;  /* 0x0000880010107890 */ /* 0x000fe4000fffe0ff */
[----:B------:R-:W-:Y:S02]  /*3a30*/  UIADD3 UR17, UPT, UPT, UR6, 0x10, URZ ;  /* 0x0000001006117890 */ /* 0x000fe4000fffe0ff */
[----:B------:R-:W-:-:S02]  /*3a40*/  UIADD3 UR9, UPT, UPT, UR6, 0x10, URZ ;  /* 0x0000001006097890 */ /* 0x000fc4000fffe0ff */
[----:B------:R-:W-:Y:S02]  /*3a50*/  UIADD3.X UR23, UPT, UPT, URZ, UR29, URZ, UP1, !UPT ;  /* 0x0000001dff177290 */ /* 0x000fe40008ffe4ff */
[----:B------:R-:W-:Y:S02]  /*3a60*/  UIADD3 UR8, UPT, UPT, UR8, 0xa800, URZ ;  /* 0x0000a80008087890 */ /* 0x000fe4000fffe0ff */
[----:B------:R-:W-:Y:S02]  /*3a70*/  USHF.L.U32 UR6, UR64, 0x1f, URZ ;  /* 0x0000001f40067899 */ /* 0x000fe400080006ff */
[----:B------:R-:W-:Y:S02]  /*3a80*/  UIADD3.X UR29, UPT, UPT, URZ, UR11, URZ, UP0, !UPT ;  /* 0x0000000bff1d7290 */ /* 0x000fe400087fe4ff */
[----:B------:R-:W-:Y:S01]  /*3a90*/  ULEA UR5, UR4, UR25, 0x3 ;  /* 0x0000001904057291 */ /* 0x000fe2000f8e18ff */
[----:B------:R-:W-:Y:S01]  /*3aa0*/  UMOV UR26, UR22 ;  /* 0x00000016001a7c82 */ /* 0x000fe20008000000 */
[----:B------:R-:W-:Y:S01]  /*3ab0*/  UMOV UR19, UR35 ;  /* 0x0000002300137c82 */ /* 0x000fe20008000000 */
[----:B------:R-:W-:Y:S01]  /*3ac0*/  UMOV UR22, UR12 ;  /* 0x0000000c00167c82 */ /* 0x000fe20008000000 */
[----:B------:R4:W-:Y:S01]  /*3ad0*/  UTMALDG.4D [UR32], [UR26], desc[URZ] ;  /* 0x0000ff201a0075b4 */ /* 0x0009e20008019000 */
[----:B------:R-:W-:Y:S01]  /*3ae0*/  UMOV UR10, 0x80 ;  /* 0x00000080000a7882 */ /* 0x000fe20000000000 */
[----:B--2---:R-:W-:Y:S01]  /*3af0*/  UMOV UR12, UR15 ;  /* 0x0000000f000c7c82 */ /* 0x004fe20008000000 */
[----:B-1----:R-:W-:Y:S01]  /*3b00*/  MOV R2, UR6 ;  /* 0x0000000600027c02 */ /* 0x002fe20008000f00 */
[----:B---3--:R-:W-:Y:S01]  /*3b10*/  UMOV UR13, UR7 ;  /* 0x00000007000d7c82 */ /* 0x008fe20008000000 */
[----:B------:R-:W-:Y:S01]  /*3b20*/  UMOV UR11, UR35 ;  /* 0x00000023000b7c82 */ /* 0x000fe20008000000 */
[----:B------:R-:W-:Y:S01]  /*3b30*/  UMOV UR28, UR14 ;  /* 0x0000000e001c7c82 */ /* 0x000fe20008000000 */
[----:B------:R1:W-:Y:S01]  /*3b40*/  UTMALDG.4D [UR16], [UR22], desc[URZ] ;  /* 0x0000ff10160075b4 */ /* 0x0003e20008019000 */
[----:B------:R2:W-:Y:S01]  /*3b50*/  UTMALDG.4D [UR8], [UR28], desc[URZ] ;  /* 0x0000ff081c0075b4 */ /* 0x0005e20008019000 */
[----:B------:R-:W3:Y:S01]  /*3b60*/  SYNCS.PHASECHK.TRANS64.TRYWAIT P0, [UR5+0x50], R2 ;  /* 0x00005002ff0075a7 */ /* 0x000ee20008001105 */
[----:B----4-:R-:W4:Y:S01]  /*3b70*/  LDCU.64 UR26, c[0x0][0x348] ;  /* 0x00006900ff1a77ac */ /* 0x010f220008000a00 */
[----:B------:R-:W-:Y:S01]  /*3b80*/  UMOV UR34, URZ ;  /* 0x000000ff00227c82 */ /* 0x000fe20008000000 */
[----:B------:R-:W-:Y:S01]  /*3b90*/  UMOV UR36, UR15 ;  /* 0x0000000f00247c82 */ /* 0x000fe20008000000 */
[----:B------:R-:W-:Y:S01]  /*3ba0*/  UMOV UR37, UR7 ;  /* 0x0000000700257c82 */ /* 0x000fe20008000000 */
[----:B-1----:R-:W1:Y:S01]  /*3bb0*/  LDCU.64 UR22, c[0x0][0x348] ;  /* 0x00006900ff1677ac */ /* 0x002e620008000a00 */
[----:B------:R-:W5:Y:S01]  /*3bc0*/  LDCU.64 UR16, c[0x0][0x348] ;  /* 0x00006900ff1077ac */ /* 0x000f620008000a00 */
[----:B------:R-:W-:Y:S01]  /*3bd0*/  UMOV UR18, 0x40 ;  /* 0x0000004000127882 */ /* 0x000fe20000000000 */
[----:B------:R-:W-:Y:S01]  /*3be0*/  UMOV UR20, UR15 ;  /* 0x0000000f00147c82 */ /* 0x000fe20008000000 */
[----:B----4-:R-:W-:Y:S01]  /*3bf0*/  UIADD3 UR14, UP2, UPT, UR26, 0x180, URZ ;  /* 0x000001801a0e7890 */ /* 0x010fe2000ff5e0ff */
[----:B------:R-:W-:Y:S01]  /*3c00*/  UMOV UR21, UR7 ;  /* 0x0000000700157c82 */ /* 0x000fe20008000000 */
[----:B-123-5:R-:W-:Y:S10]  /*3c10*/  @!P0 BRA `(.L_x_37) ;  /* 0x0000007000f48947 */ /* 0x02eff40003800000 */
.L_x_93:
[----:B------:R-:W2:Y:S01]  /*3c20*/  S2UR UR11, SR_CTAID.Z ;  /* 0x00000000000b79c3 */ /* 0x000ea20000002700 */
[----:B------:R-:W-:Y:S01]  /*3c30*/  ELECT P0, URZ, PT ;  /* 0x0000000000ff782f */ /* 0x000fe20003800000 */
[----:B------:R-:W-:Y:S02]  /*3c40*/  UIADD3 UR6, UP0, UPT, UR16, 0x180, URZ ;  /* 0x0000018010067890 */ /* 0x000fe4000ff1e0ff */
[----:B------:R-:W-:Y:S02]  /*3c50*/  UIMAD UR32, UR4, 0x6000, UR25 ;  /* 0x00006000042078a4 */ /* 0x000fe4000f8e0219 */
[----:B------:R-:W-:Y:S02]  /*3c60*/  UIADD3 UR22, UP1, UPT, UR22, 0x180, URZ ;  /* 0x0000018016167890 */ /* 0x000fe4000ff3e0ff */
[----:B------:R-:W3:Y:S01]  /*3c70*/  S2UR UR12, SR_CTAID.Y ;  /* 0x00000000000c79c3 */ /* 0x000ee20000002600 */
[----:B------:R-:W-:Y:S02]  /*3c80*/  UIMAD UR16, UR4, 0x6000, UR25 ;  /* 0x00006000041078a4 */ /* 0x000fe4000f8e0219 */
[----:B------:R-:W-:-:S02]  /*3c90*/  UIMAD UR8, UR4, 0x6000, UR25 ;  /* 0x00006000040878a4 */ /* 0x000fc4000f8e0219 */
[----:B------:R-:W-:Y:S01]  /*3ca0*/  UIADD3.X UR15, UPT, UPT, URZ, UR27, URZ, UP2, !UPT ;  /* 0x0000001bff0f7290 */ /* 0x000fe200097fe4ff */
[----:B-1----:R-:W-:Y:S01]  /*3cb0*/  @P0 MOV R2, 0x6000 ;  /* 0x0000600000020802 */ /* 0x002fe20000000f00 */
[----:B------:R-:W-:Y:S02]  /*3cc0*/  UIADD3.X UR7, UPT, UPT, URZ, UR17, URZ, UP0, !UPT ;  /* 0x00000011ff077290 */ /* 0x000fe400087fe4ff */
[----:B------:R-:W-:Y:S01]  /*3cd0*/  UIADD3 UR32, UPT, UPT, UR32, 0x6800, URZ ;  /* 0x0000680020207890 */ /* 0x000fe2000fffe0ff */
[----:B------:R4:W-:Y:S01]  /*3ce0*/  @P0 SYNCS.ARRIVE.TRANS64 RZ, [UR5+0x10], R2 ;  /* 0x00001002ffff09a7 */ /* 0x0009e20008000005 */
[----:B------:R-:W-:Y:S02]  /*3cf0*/  UIADD3 UR33, UPT, UPT, UR5, 0x10, URZ ;  /* 0x0000001005217890 */ /* 0x000fe4000fffe0ff */
[----:B------:R-:W-:Y:S02]  /*3d00*/  UIADD3.X UR23, UPT, UPT, URZ, UR23, URZ, UP1, !UPT ;  /* 0x00000017ff177290 */ /* 0x000fe40008ffe4ff */
[----:B------:R-:W-:-:S02]  /*3d10*/  UIADD3 UR16, UPT, UPT, UR16, 0x8800, URZ ;  /* 0x0000880010107890 */ /* 0x000fc4000fffe0ff */
[----:B------:R-:W-:Y:S02]  /*3d20*/  UIADD3 UR17, UPT, UPT, UR5, 0x10, URZ ;  /* 0x0000001005117890 */ /* 0x000fe4000fffe0ff */
[----:B------:R-:W-:Y:S01]  /*3d30*/  UIADD3 UR8, UPT, UPT, UR8, 0xa800, URZ ;  /* 0x0000a80008087890 */ /* 0x000fe2000fffe0ff */
[----:B------:R4:W-:Y:S01]  /*3d40*/  UTMALDG.4D [UR32], [UR14], desc[URZ] ;  /* 0x0000ff200e0075b4 */ /* 0x0009e20008019000 */
[----:B------:R-:W-:Y:S01]  /*3d50*/  UIADD3 UR9, UPT, UPT, UR5, 0x10, URZ ;  /* 0x0000001005097890 */ /* 0x000fe2000fffe0ff */
[----:B------:R-:W-:Y:S01]  /*3d60*/  UMOV UR19, UR35 ;  /* 0x0000002300137c82 */ /* 0x000fe20008000000 */
[----:B--2---:R-:W-:Y:S01]  /*3d70*/  UMOV UR13, UR11 ;  /* 0x0000000b000d7c82 */ /* 0x004fe20008000000 */
[----:B------:R-:W-:Y:S01]  /*3d80*/  UMOV UR10, 0x80 ;  /* 0x00000080000a7882 */ /* 0x000fe20000000000 */
[----:B------:R-:W-:Y:S01]  /*3d90*/  UMOV UR11, UR35 ;  /* 0x00000023000b7c82 */ /* 0x000fe20008000000 */
[----:B------:R-:W-:Y:S01]  /*3da0*/  UIADD3 UR4, UPT, UPT, UR4, 0x1, URZ ;  /* 0x0000000104047890 */ /* 0x000fe2000fffe0ff */
[----:B------:R4:W-:Y:S03]  /*3db0*/  UTMALDG.4D [UR16], [UR22], desc[URZ] ;  /* 0x0000ff10160075b4 */ /* 0x0009e60008019000 */
[----:B------:R-:W-:-:S04]  /*3dc0*/  UISETP.NE.AND UP0, UPT, UR4, 0x8, UPT ;  /* 0x000000080400788c */ /* 0x000fc8000bf05270 */
[----:B------:R-:W-:Y:S01]  /*3dd0*/  USEL UR5, URZ, 0x1, UP0 ;  /* 0x00000001ff057887 */ /* 0x000fe20008000000 */
[----:B---3--:R4:W-:Y:S01]  /*3de0*/  UTMALDG.4D [UR8], [UR6], desc[URZ] ;  /* 0x0000ff08060075b4 */ /* 0x0089e20008019000 */
[----:B------:R-:W-:Y:S02]  /*3df0*/  USEL UR40, UR4, URZ, UP0 ;  /* 0x000000ff04287287 */ /* 0x000fe40008000000 */
[----:B----4-:R-:W-:-:S12]  /*3e00*/  ULOP3.LUT UR64, UR64, UR5, URZ, 0x3c, !UPT ;  /* 0x0000000540407292 */ /* 0x010fd8000f8e3cff */
.L_x_29:
[----:B------:R-:W-:Y:S02]  /*3e10*/  UIADD3 UR4, UPT, UPT, UR40, 0x2, URZ ;  /* 0x0000000228047890 */ /* 0x000fe4000fffe0ff */
[----:B------:R-:W-:-:S04]  /*3e20*/  UISETP.NE.AND UP0, UPT, UR40, 0x7, UPT ;  /* 0x000000072800788c */ /* 0x000fc8000bf05270 */
[----:B------:R-:W-:-:S04]  /*3e30*/  USEL UR4, UR4, 0x1, UP0 ;  /* 0x0000000104047887 */ /* 0x000fc80008000000 */
[----:B------:R-:W-:Y:S02]  /*3e40*/  UIADD3 UR6, UPT, UPT, UR4, 0x1, URZ ;  /* 0x0000000104067890 */ /* 0x000fe4000fffe0ff */
[----:B------:R-:W-:-:S04]  /*3e50*/  UISETP.NE.AND UP1, UPT, UR4, 0x8, UPT ;  /* 0x000000080400788c */ /* 0x000fc8000bf25270 */
[----:B------:R-:W-:Y:S02]  /*3e60*/  USEL UR6, UR6, 0x1, UP1 ;  /* 0x0000000106067887 */ /* 0x000fe40008800000 */
[----:B------:R-:W-:Y:S02]  /*3e70*/  UISETP.EQ.XOR UP1, UPT, UR40, 0x7, !UP1 ;  /* 0x000000072800788c */ /* 0x000fe4000cf22a70 */
[----:B------:R-:W-:Y:S02]  /*3e80*/  UIADD3 UR5, UPT, UPT, UR6, 0x1, URZ ;  /* 0x0000000106057890 */ /* 0x000fe4000fffe0ff */
[----:B------:R-:W-:Y:S02]  /*3e90*/  UISETP.NE.AND UP0, UPT, UR6, 0x8, UPT ;  /* 0x000000080600788c */ /* 0x000fe4000bf05270 */
[----:B------:R-:W-:Y:S02]  /*3ea0*/  UISETP.EQ.XOR UP1, UPT, UR6, 0x8, UP1 ;  /* 0x000000080600788c */ /* 0x000fe40008f22a70 */
[----:B------:R-:W-:-:S04]  /*3eb0*/  USEL UR5, UR5, 0x1, UP0 ;  /* 0x0000000105057887 */ /* 0x000fc80008000000 */
        /* <DEDUP_REMOVED lines=12> */
[----:B------:R-:W-:Y:S02]  /*3f80*/  UISETP.EQ.XOR UP1, UPT, UR5, 0x8, UP1 ;  /* 0x000000080500788c */ /* 0x000fe40008f22a70 */
[----:B------:R-:W-:Y:S02]  /*3f90*/  UISETP.NE.AND UP0, UPT, UR5, 0x8, UPT ;  /* 0x000000080500788c */ /* 0x000fe4000bf05270 */
[----:B------:R-:W-:Y:S02]  /*3fa0*/  USEL UR4, URZ, 0x1, !UP1 ;  /* 0x00000001ff047887 */ /* 0x000fe4000c800000 */
[----:B------:R-:W-:Y:S02]  /*3fb0*/  USEL UR5, UR5, URZ, UP0 ;  /* 0x000000ff05057287 */ /* 0x000fe40008000000 */
[----:B------:R-:W-:Y:S02]  /*3fc0*/  ULOP3.LUT UR4, UR64, UR4, URZ, 0x3c, !UPT ;  /* 0x0000000440047292 */ /* 0x000fe4000f8e3cff */
[----:B------:R-:W-:-:S02]  /*3fd0*/  ULEA UR5, UR5, UR25, 0x3 ;  /* 0x0000001905057291 */ /* 0x000fc4000f8e18ff */
[----:B------:R-:W-:-:S06]  /*3fe0*/  USHF.L.U32 UR4, UR4, 0x1f, URZ ;  /* 0x0000001f04047899 */ /* 0x000fcc00080006ff */
[----:B-1----:R-:W-:-:S04]  /*3ff0*/  MOV R2, UR4 ;  /* 0x0000000400027c02 */ /* 0x002fc80008000f00 */
[----:B------:R-:W1:Y:S02]  /*4000*/  SYNCS.PHASECHK.TRANS64.TRYWAIT P0, [UR5+0x50], R2 ;  /* 0x00005002ff0075a7 */ /* 0x000e640008001105 */
[----:B-1----:R-:W-:Y:S05]  /*4010*/  @!P0 BRA `(.L_x_38) ;  /* 0x0000007000148947 */ /* 0x002fea0003800000 */
.L_x_95:
[----:B------:R-:W-:-:S13]  /*4020*/  ELECT P0, URZ, PT ;  /* 0x0000000000ff782f */ /* 0x000fda0003800000 */
[----:B-1----:R-:W-:-:S04]  /*4030*/  @P0 MOV R2, 0x6000 ;  /* 0x0000600000020802 */ /* 0x002fc80000000f00 */
[----:B------:R1:W-:Y:S01]  /*4040*/  @P0 SYNCS.ARRIVE.TRANS64 RZ, [UR5+0x10], R2 ;  /* 0x00001002ffff09a7 */ /* 0x0003e20008000005 */
[----:B------:R-:W2:Y:S02]  /*4050*/  SYNCS.PHASECHK.TRANS64.TRYWAIT P0, [UR25+0x8], RZ ;  /* 0x000008ffff0075a7 */ /* 0x000ea40008001119 */
[----:B-12---:R-:W-:Y:S05]  /*4060*/  @!P0 BRA `(.L_x_39) ;  /* 0x0000007000208947 */ /* 0x006fea0003800000 */
.L_x_97:
[----:B------:R-:W-:-:S13]  /*4070*/  ELECT P0, URZ, PT ;  /* 0x0000000000ff782f */ /* 0x000fda0003800000 */
[----:B-1----:R-:W-:-:S04]  /*4080*/  @P0 MOV R2, 0x6000 ;  /* 0x0000600000020802 */ /* 0x002fc80000000f00 */
[----:B------:R1:W-:Y:S03]  /*4090*/  @P0 SYNCS.ARRIVE.TRANS64 RZ, [UR25], R2 ;  /* 0x00000002ffff09a7 */ /* 0x0003e60008000019 */
.L_x_6:
[----:B------:R-:W-:-:S13]  /*40a0*/  ISETP.GT.AND P0, PT, R0, 0x3, PT ;  /* 0x000000030000780c */ /* 0x000fda0003f04270 */
[----:B------:R-:W-:Y:S05]  /*40b0*/  @P0 BRA `(.L_x_3) ;  /* 0x0000004800140947 */ /* 0x000fea0003800000 */
.L_x_40:
[----:B------:R-:W-:-:S08]  /*40c0*/  NOP ;  /* 0x0000000000007918 */ /* 0x000fd00000000000 */
[----:B------:R-:W3:Y:S02]  /*40d0*/  USETMAXREG.TRY_ALLOC.CTAPOOL UP0, 0xc0 ;  /* 0x000000c0000079c8 */ /* 0x000ee40008000600 */
[----:B---3--:R-:W-:Y:S05]  /*40e0*/  BRA.U !UP0, `(.L_x_40) ;  /* 0xfffffffd08f47547 */ /* 0x008fea000b83ffff */
[----:B------:R-:W3:Y:S08]  /*40f0*/  S2UR UR4, SR_CgaCtaId ;  /* 0x00000000000479c3 */ /* 0x000ef00000008800 */
[----:B------:R-:W-:Y:S01]  /*4100*/  BAR.SYNC.DEFER_BLOCKING 0x2, 0x120 ;  /* 0x0084800000007b1d */ /* 0x000fe20000010000 */
[----:B-12---:R-:W-:-:S05]  /*4110*/  HFMA2 R2, -RZ, RZ, -0.0 , 0 ;  /* 0x80000000ff027431 */ /* 0x006fca00000001ff */
[----:B------:R-:W-:Y:S02]  /*4120*/  UMOV UR5, 0x400 ;  /* 0x0000040000057882 */ /* 0x000fe40000000000 */
[----:B---3--:R-:W-:-:S09]  /*4130*/  ULEA UR4, UR4, UR5, 0x18 ;  /* 0x0000000504047291 */ /* 0x008fd2000f8ec0ff */
[----:B------:R-:W1:Y:S02]  /*4140*/  SYNCS.PHASECHK.TRANS64.TRYWAIT P0, [UR4+0xc8], R2 ;  /* 0x0000c802ff0075a7 */ /* 0x000e640008001104 */
[----:B-1----:R-:W-:Y:S05]  /*4150*/  @!P0 BRA `(.L_x_41) ;  /* 0x0000006c00fc8947 */ /* 0x002fea0003800000 */
.L_x_99:
[----:B------:R-:W2:Y:S01]  /*4160*/  SYNCS.PHASECHK.TRANS64.TRYWAIT P0, [UR4+0x90], RZ ;  /* 0x000090ffff0075a7 */ /* 0x000ea20008001104 */
[----:B------:R-:W3:Y:S01]  /*4170*/  LDCU UR8, c[0x0][0x38c] ;  /* 0x00007180ff0877ac */ /* 0x000ee20008000800 */
[----:B------:R-:W-:-:S05]  /*4180*/  IMAD.U32 R132, R4, 0x10000, RZ ;  /* 0x0001000004847824 */ /* 0x000fca00078e00ff */
[----:B------:R-:W-:Y:S01]  /*4190*/  LOP3.LUT R132, R132, 0x600000, RZ, 0xc0, !PT ;  /* 0x0060000084847812 */ /* 0x000fe200078ec0ff */
[----:B---3--:R-:W-:Y:S02]  /*41a0*/  UIADD3 UR5, UPT, UPT, -UR8, URZ, URZ ;  /* 0x000000ff08057290 */ /* 0x008fe4000fffe1ff */
[----:B----4-:R-:W-:Y:S02]  /*41b0*/  UIADD3 UR7, UPT, UPT, UR8, -0x1, URZ ;  /* 0xffffffff08077890 */ /* 0x010fe4000fffe0ff */
[----:B------:R-:W-:Y:S02]  /*41c0*/  USHF.R.S32.HI UR5, URZ, 0x1f, UR5 ;  /* 0x0000001fff057899 */ /* 0x000fe40008011405 */
[----:B------:R-:W-:Y:S02]  /*41d0*/  UISETP.GT.AND UP0, UPT, UR8, URZ, UPT ;  /* 0x000000ff0800728c */ /* 0x000fe4000bf04270 */
[----:B------:R-:W-:Y:S02]  /*41e0*/  USHF.R.S32.HI UR6, URZ, 0x1f, UR7 ;  /* 0x0000001fff067899 */ /* 0x000fe40008011407 */
[----:B------:R-:W-:-:S02]  /*41f0*/  ULEA.HI UR5, UR5, -UR8, URZ, 0x7 ;  /* 0x8000000805057291 */ /* 0x000fc4000f8f38ff */
[----:B------:R-:W-:Y:S02]  /*4200*/  ULEA.HI UR6, UR6, UR7, URZ, 0x7 ;  /* 0x0000000706067291 */ /* 0x000fe4000f8f38ff */
[----:B------:R-:W-:Y:S02]  /*4210*/  USHF.R.S32.HI UR5, URZ, 0x7, UR5 ;  /* 0x00000007ff057899 */ /* 0x000fe40008011405 */
[----:B------:R-:W-:Y:S02]  /*4220*/  USHF.R.S32.HI UR6, URZ, 0x7, UR6 ;  /* 0x00000007ff067899 */ /* 0x000fe40008011406 */
[----:B------:R-:W-:-:S03]  /*4230*/  @!UP0 ULOP3.LUT UR6, URZ, UR5, URZ, 0x33, !UPT ;  /* 0x00000005ff068292 */ /* 0x000fc6000f8e33ff */
[----:B------:R-:W-:Y:S01]  /*4240*/  R2UR UR5, R132 ;  /* 0x00000000840572ca */ /* 0x000fe200000e0000 */
[----:B------:R-:W-:-:S04]  /*4250*/  UISETP.LT.AND UP0, UPT, URZ, UR6, UPT ;  /* 0x00000006ff00728c */ /* 0x000fc8000bf01270 */
[----:B------:R-:W-:Y:S01]  /*4260*/  USEL UR7, URZ, UR6, !UP0 ;  /* 0x00000006ff077287 */ /* 0x000fe2000c000000 */
[----:B--2---:R-:W-:Y:S11]  /*4270*/  @!P0 BRA `(.L_x_42) ;  /* 0x0000006c00d48947 */ /* 0x004ff60003800000 */
.L_x_101:
[----:B-1----:R-:W1:Y:S01]  /*4280*/  LDTM.x32 R4, tmem[UR5] ;  /* 0x00000005000479ee */ /* 0x002e6200082c0000 */
[----:B------:R-:W-:Y:S01]  /*4290*/  UIMAD UR7, UR7, -0x80, UR8 ;  /* 0xffffff80070778a4 */ /* 0x000fe2000f8e0208 */
[----:B------:R-:W-:Y:S01]  /*42a0*/  IMAD.MOV.U32 R130, RZ, RZ, -0x1 ;  /* 0xffffffffff827424 */ /* 0x000fe200078e00ff */
[C---:B------:R-:W-:Y:S01]  /*42b0*/  LOP3.LUT R133, R132.reuse, 0x20, RZ, 0xfc, !PT ;  /* 0x0000002084857812 */ /* 0x040fe200078efcff */
[----:B------:R-:W2:Y:S01]  /*42c0*/  LDC R152, c[0x0][0x600] ;  /* 0x00018000ff987b82 */ /* 0x000ea20000000800 */
[C---:B------:R-:W-:Y:S01]  /*42d0*/  LOP3.LUT R140, R132.reuse, 0x40, RZ, 0xfc, !PT ;  /* 0x00000040848c7812 */ /* 0x040fe200078efcff */
[----:B------:R-:W-:Y:S01]  /*42e0*/  UISETP.GE.AND UP0, UPT, UR6, 0x1, UPT ;  /* 0x000000010600788c */ /* 0x000fe2000bf06270 */
[----:B------:R-:W-:Y:S01]  /*42f0*/  IMAD R131, RZ, RZ, -UR7 ;  /* 0x80000007ff837e24 */ /* 0x000fe2000f8e02ff */
[----:B------:R-:W-:Y:S02]  /*4300*/  R2UR UR5, R133 ;  /* 0x00000000850572ca */ /* 0x000fe400000e0000 */
[----:B------:R-:W-:-:S02]  /*4310*/  LOP3.LUT R141, R132, 0x60, RZ, 0xfc, !PT ;  /* 0x00000060848d7812 */ /* 0x000fc400078efcff */
[C---:B------:R-:W-:Y:S02]  /*4320*/  VIADDMNMX R91, R131.reuse, 0x20, RZ, !PT ;  /* 0x00000020835b7846 */ /* 0x040fe400078001ff */
[----:B------:R-:W-:Y:S02]  /*4330*/  VIADDMNMX R135, R131, 0x80, RZ, !PT ;  /* 0x0000008083877846 */ /* 0x000fe400078001ff */
[--C-:B------:R-:W-:Y:S02]  /*4340*/  SHF.R.U32.HI R91, RZ, R91, R130.reuse ;  /* 0x0000005bff5b7219 */ /* 0x100fe40000011682 */
[----:B------:R-:W-:Y:S02]  /*4350*/  SHF.R.U32.HI R135, RZ, R135, R130 ;  /* 0x00000087ff877219 */ /* 0x000fe40000011682 */
[----:B------:R-:W-:Y:S01]  /*4360*/  R2P PR, R91, 0x7e ;  /* 0x0000007e5b007804 */ /* 0x000fe20000000000 */
[----:B------:R-:W3:Y:S01]  /*4370*/  LDTM.x32 R36, tmem[UR5] ;  /* 0x00000005002479ee */ /* 0x000ee200082c0000 */
[----:B------:R-:W-:-:S03]  /*4380*/  R2UR UR5, R140 ;  /* 0x000000008c0572ca */ /* 0x000fc600000e0000 */
[----:B-1----:R-:W-:Y:S02]  /*4390*/  SEL R73, R5, 0xff800000, P1 ;  /* 0xff80000005497807 */ /* 0x002fe40000800000 */
[----:B------:R-:W-:Y:S02]  /*43a0*/  SEL R2, R6, 0xff800000, P2 ;  /* 0xff80000006027807 */ /* 0x000fe40001000000 */
[----:B------:R-:W-:Y:S02]  /*43b0*/  SEL R3, R7, 0xff800000, P3 ;  /* 0xff80000007037807 */ /* 0x000fe40001800000 */
[----:B------:R-:W-:Y:S02]  /*43c0*/  SEL R68, R8, 0xff800000, P4 ;  /* 0xff80000008447807 */ /* 0x000fe40002000000 */
[----:B------:R-:W-:Y:S02]  /*43d0*/  SEL R69, R9, 0xff800000, P5 ;  /* 0xff80000009457807 */ /* 0x000fe40002800000 */
[----:B------:R-:W-:-:S02]  /*43e0*/  SEL R76, R10, 0xff800000, P6 ;  /* 0xff8000000a4c7807 */ /* 0x000fc40003000000 */
[C---:B------:R-:W-:Y:S02]  /*43f0*/  R2P PR, R91.reuse.B1, 0x7f ;  /* 0x0000007f5b007804 */ /* 0x040fe40000001000 */
[----:B------:R-:W-:-:S03]  /*4400*/  LOP3.LUT R5, R91, 0x1, RZ, 0xc0, !PT ;  /* 0x000000015b057812 */ /* 0x000fc600078ec0ff */
[----:B------:R-:W-:Y:S02]  /*4410*/  SEL R70, R12, 0xff800000, P0 ;  /* 0xff8000000c467807 */ /* 0x000fe40000000000 */
[----:B------:R-:W-:Y:S02]  /*4420*/  SEL R71, R13, 0xff800000, P1 ;  /* 0xff8000000d477807 */ /* 0x000fe40000800000 */
[----:B------:R-:W-:Y:S02]  /*4430*/  SEL R74, R14, 0xff800000, P2 ;  /* 0xff8000000e4a7807 */ /* 0x000fe40001000000 */
[----:B------:R-:W-:Y:S02]  /*4440*/  SEL R75, R15, 0xff800000, P3 ;  /* 0xff8000000f4b7807 */ /* 0x000fe40001800000 */
[----:B------:R-:W-:Y:S02]  /*4450*/  SEL R78, R16, 0xff800000, P4 ;  /* 0xff800000104e7807 */ /* 0x000fe40002000000 */
[----:B------:R-:W-:-:S02]  /*4460*/  SEL R79, R17, 0xff800000, P5 ;  /* 0xff800000114f7807 */ /* 0x000fc40002800000 */
[----:B------:R-:W-:Y:S02]  /*4470*/  SEL R80, R18, 0xff800000, P6 ;  /* 0xff80000012507807 */ /* 0x000fe40003000000 */
[----:B------:R-:W-:-:S05]  /*4480*/  R2P PR, R91.B2, 0x7f ;  /* 0x0000007f5b007804 */ /* 0x000fca0000002000 */
[----:B------:R-:W-:Y:S02]  /*4490*/  SEL R82, R20, 0xff800000, P0 ;  /* 0xff80000014527807 */ /* 0x000fe40000000000 */
[----:B------:R-:W-:Y:S02]  /*44a0*/  ISETP.NE.U32.AND P0, PT, R5, 0x1, PT ;  /* 0x000000010500780c */ /* 0x000fe40003f05070 */
[----:B------:R-:W-:Y:S02]  /*44b0*/  SEL R83, R21, 0xff800000, P1 ;  /* 0xff80000015537807 */ /* 0x000fe40000800000 */
[----:B------:R-:W-:Y:S02]  /*44c0*/  SEL R72, R4, 0xff800000, !P0 ;  /* 0xff80000004487807 */ /* 0x000fe40004000000 */
[----:B------:R-:W-:Y:S02]  /*44d0*/  LOP3.LUT P0, RZ, R91, 0x80, RZ, 0xc0, !PT ;  /* 0x000000805bff7812 */ /* 0x000fe4000780c0ff */
[----:B------:R-:W-:-:S02]  /*44e0*/  SEL R84, R22, 0xff800000, P2 ;  /* 0xff80000016547807 */ /* 0x000fc40001000000 */
[----:B------:R-:W-:Y:S02]  /*44f0*/  SEL R77, R11, 0xff800000, P0 ;  /* 0xff8000000b4d7807 */ /* 0x000fe40000000000 */
[----:B------:R-:W-:Y:S02]  /*4500*/  LOP3.LUT P0, RZ, R91, 0x8000, RZ, 0xc0, !PT ;  /* 0x000080005bff7812 */ /* 0x000fe4000780c0ff */
[----:B------:R-:W-:Y:S02]  /*4510*/  SEL R85, R23, 0xff800000, P3 ;  /* 0xff80000017557807 */ /* 0x000fe40001800000 */
[----:B------:R-:W-:Y:S02]  /*4520*/  SEL R81, R19, 0xff800000, P0 ;  /* 0xff80000013517807 */ /* 0x000fe40000000000 */
[----:B------:R-:W-:Y:S02]  /*4530*/  LOP3.LUT P0, RZ, R91, 0x800000, RZ, 0xc0, !PT ;  /* 0x008000005bff7812 */ /* 0x000fe4000780c0ff */
[----:B------:R-:W-:-:S02]  /*4540*/  SEL R88, R24, 0xff800000, P4 ;  /* 0xff80000018587807 */ /* 0x000fc40002000000 */
[----:B------:R-:W-:Y:S02]  /*4550*/  SEL R87, R27, 0xff800000, P0 ;  /* 0xff8000001b577807 */ /* 0x000fe40000000000 */
[----:B------:R-:W-:Y:S02]  /*4560*/  SEL R89, R25, 0xff800000, P5 ;  /* 0xff80000019597807 */ /* 0x000fe40002800000 */
[----:B------:R-:W-:Y:S02]  /*4570*/  SEL R86, R26, 0xff800000, P6 ;  /* 0xff8000001a567807 */ /* 0x000fe40003000000 */
[----:B------:R-:W-:Y:S02]  /*4580*/  R2P PR, R91.B3, 0x7f ;  /* 0x0000007f5b007804 */ /* 0x000fe40000003000 */
[----:B------:R-:W-:-:S03]  /*4590*/  VIADDMNMX R5, R131, 0x40, RZ, !PT ;  /* 0x0000004083057846 */ /* 0x000fc600078001ff */
[----:B------:R-:W-:Y:S02]  /*45a0*/  SEL R90, R28, 0xff800000, P0 ;  /* 0xff8000001c5a7807 */ /* 0x000fe40000000000 */
[----:B------:R-:W-:Y:S02]  /*45b0*/  ISETP.GT.AND P0, PT, R91, -0x1, PT ;  /* 0xffffffff5b00780c */ /* 0x000fe40003f04270 */
[----:B------:R-:W-:Y:S02]  /*45c0*/  SHF.R.U32.HI R4, RZ, R5, R130 ;  /* 0x00000005ff047219 */ /* 0x000fe40000011682 */
[----:B------:R-:W-:Y:S02]  /*45d0*/  SEL R91, R29, 0xff800000, P1 ;  /* 0xff8000001d5b7807 */ /* 0x000fe40000800000 */
[----:B------:R-:W-:Y:S02]  /*45e0*/  SEL R92, R30, 0xff800000, P2 ;  /* 0xff8000001e5c7807 */ /* 0x000fe40001000000 */
[----:B------:R-:W-:-:S02]  /*45f0*/  SEL R93, R31, 0xff800000, P3 ;  /* 0xff8000001f5d7807 */ /* 0x000fc40001800000 */
[----:B------:R-:W-:Y:S02]  /*4600*/  SEL R94, R32, 0xff800000, P4 ;  /* 0xff800000205e7807 */ /* 0x000fe40002000000 */
[----:B------:R-:W-:Y:S02]  /*4610*/  SEL R95, R33, 0xff800000, P5 ;  /* 0xff800000215f7807 */ /* 0x000fe40002800000 */
[----:B------:R-:W-:Y:S02]  /*4620*/  SEL R96, R34, 0xff800000, P6 ;  /* 0xff80000022607807 */ /* 0x000fe40003000000 */
[C---:B------:R-:W-:Y:S02]  /*4630*/  R2P PR, R4.reuse, 0x7e ;  /* 0x0000007e04007804 */ /* 0x040fe40000000000 */
[----:B------:R-:W-:Y:S02]  /*4640*/  SEL R97, R35, 0xff800000, !P0 ;  /* 0xff80000023617807 */ /* 0x000fe40004000000 */
[----:B------:R-:W-:-:S02]  /*4650*/  LOP3.LUT R5, R4, 0x1, RZ, 0xc0, !PT ;  /* 0x0000000104057812 */ /* 0x000fc400078ec0ff */
[----:B---3--:R-:W-:Y:S02]  /*4660*/  SEL R105, R37, 0xff800000, P1 ;  /* 0xff80000025697807 */ /* 0x008fe40000800000 */
[----:B------:R-:W-:Y:S02]  /*4670*/  SEL R98, R38, 0xff800000, P2 ;  /* 0xff80000026627807 */ /* 0x000fe40001000000 */
[----:B------:R-:W-:Y:S02]  /*4680*/  SEL R99, R39, 0xff800000, P3 ;  /* 0xff80000027637807 */ /* 0x000fe40001800000 */
[----:B------:R-:W-:Y:S02]  /*4690*/  SEL R100, R40, 0xff800000, P4 ;  /* 0xff80000028647807 */ /* 0x000fe40002000000 */
[----:B------:R-:W-:Y:S02]  /*46a0*/  SEL R101, R41, 0xff800000, P5 ;  /* 0xff80000029657807 */ /* 0x000fe40002800000 */
[----:B------:R-:W-:-:S02]  /*46b0*/  SEL R108, R42, 0xff800000, P6 ;  /* 0xff8000002a6c7807 */ /* 0x000fc40003000000 */
[----:B------:R-:W-:-:S05]  /*46c0*/  R2P PR, R4.B1, 0x7f ;  /* 0x0000007f04007804 */ /* 0x000fca0000001000 */
        /* <DEDUP_REMOVED lines=15> */
[C---:B------:R-:W-:Y:S02]  /*47c0*/  LOP3.LUT P0, RZ, R4.reuse, 0x8000, RZ, 0xc0, !PT ;  /* 0x0000800004ff7812 */ /* 0x040fe4000780c0ff */
[----:B------:R-:W-:Y:S02]  /*47d0*/  SEL R55, R55, 0xff800000, P3 ;  /* 0xff80000037377807 */ /* 0x000fe40001800000 */
[----:B------:R-:W-:Y:S02]  /*47e0*/  SEL R113, R51, 0xff800000, P0 ;  /* 0xff80000033717807 */ /* 0x000fe40000000000 */
[----:B------:R-:W1:Y:S01]  /*47f0*/  LDTM.x32 R20, tmem[UR5] ;  /* 0x00000005001479ee */ /* 0x000e6200082c0000 */
[----:B------:R-:W-:Y:S02]  /*4800*/  LOP3.LUT P0, RZ, R4, 0x800000, RZ, 0xc0, !PT ;  /* 0x0080000004ff7812 */ /* 0x000fe4000780c0ff */
[----:B------:R-:W-:-:S02]  /*4810*/  SEL R56, R56, 0xff800000, P4 ;  /* 0xff80000038387807 */ /* 0x000fc40002000000 */
[----:B------:R-:W-:Y:S02]  /*4820*/  SEL R59, R59, 0xff800000, P0 ;  /* 0xff8000003b3b7807 */ /* 0x000fe40000000000 */
[----:B------:R-:W-:Y:S02]  /*4830*/  SEL R57, R57, 0xff800000, P5 ;  /* 0xff80000039397807 */ /* 0x000fe40002800000 */
[----:B------:R-:W-:Y:S02]  /*4840*/  SEL R58, R58, 0xff800000, P6 ;  /* 0xff8000003a3a7807 */ /* 0x000fe40003000000 */
[----:B------:R-:W-:Y:S02]  /*4850*/  R2P PR, R4.B3, 0x7f ;  /* 0x0000007f04007804 */ /* 0x000fe40000003000 */
[----:B------:R-:W-:Y:S02]  /*4860*/  VIADDMNMX R5, R131, 0x60, RZ, !PT ;  /* 0x0000006083057846 */ /* 0x000fe400078001ff */
[----:B------:R-:W-:-:S02]  /*4870*/  R2UR UR5, R141 ;  /* 0x000000008d0572ca */ /* 0x000fc400000e0000 */
        /* <DEDUP_REMOVED lines=12> */
[----:B-1----:R-:W-:Y:S02]  /*4940*/  SEL R121, R21, 0xff800000, P1 ;  /* 0xff80000015797807 */ /* 0x002fe40000800000 */
[----:B------:R-:W-:Y:S02]  /*4950*/  SEL R114, R22, 0xff800000, P2 ;  /* 0xff80000016727807 */ /* 0x000fe40001000000 */
[----:B------:R-:W-:Y:S02]  /*4960*/  SEL R115, R23, 0xff800000, P3 ;  /* 0xff80000017737807 */ /* 0x000fe40001800000 */
[----:B------:R-:W-:Y:S02]  /*4970*/  SEL R116, R24, 0xff800000, P4 ;  /* 0xff80000018747807 */ /* 0x000fe40002000000 */
[----:B------:R-:W-:Y:S02]  /*4980*/  SEL R117, R25, 0xff800000, P5 ;  /* 0xff80000019757807 */ /* 0x000fe40002800000 */
[----:B------:R-:W-:-:S02]  /*4990*/  SEL R124, R26, 0xff800000, P6 ;  /* 0xff8000001a7c7807 */ /* 0x000fc40003000000 */
[----:B------:R-:W-:Y:S02]  /*49a0*/  R2P PR, R134.B1, 0x7f ;  /* 0x0000007f86007804 */ /* 0x000fe40000001000 */
        /* <DEDUP_REMOVED lines=26> */
[----:B------:R-:W-:-:S03]  /*4b50*/  R2UR UR5, R140 ;  /* 0x000000008c0572ca */ /* 0x000fc600000e0000 */
[----:B------:R-:W-:Y:S02]  /*4b60*/  SEL R44, R44, 0xff800000, P0 ;  /* 0xff8000002c2c7807 */ /* 0x000fe40000000000 */
[----:B------:R-:W-:Y:S02]  /*4b70*/  ISETP.GT.AND P0, PT, R134, -0x1, PT ;  /* 0xffffffff8600780c */ /* 0x000fe40003f04270 */
[----:B------:R-:W-:Y:S02]  /*4b80*/  SEL R45, R45, 0xff800000, P1 ;  /* 0xff8000002d2d7807 */ /* 0x000fe40000800000 */
[----:B------:R-:W-:Y:S02]  /*4b90*/  SEL R46, R46, 0xff800000, P2 ;  /* 0xff8000002e2e7807 */ /* 0x000fe40001000000 */
[----:B------:R-:W-:Y:S02]  /*4ba0*/  SEL R47, R47, 0xff800000, P3 ;  /* 0xff8000002f2f7807 */ /* 0x000fe40001800000 */
[----:B------:R-:W-:-:S02]  /*4bb0*/  SEL R48, R48, 0xff800000, P4 ;  /* 0xff80000030307807 */ /* 0x000fc40002000000 */
[----:B------:R-:W-:Y:S02]  /*4bc0*/  SEL R49, R49, 0xff800000, P5 ;  /* 0xff80000031317807 */ /* 0x000fe40002800000 */
[----:B------:R-:W-:Y:S02]  /*4bd0*/  SEL R50, R50, 0xff800000, P6 ;  /* 0xff80000032327807 */ /* 0x000fe40003000000 */
[----:B------:R-:W-:Y:S02]  /*4be0*/  R2P PR, R135, 0x7e ;  /* 0x0000007e87007804 */ /* 0x000fe40000000000 */
[----:B------:R-:W-:-:S03]  /*4bf0*/  SEL R51, R51, 0xff800000, !P0 ;  /* 0xff80000033337807 */ /* 0x000fc60004000000 */
[----:B-1----:R-:W-:Y:S02]  /*4c00*/  SEL R5, R5, 0xff800000, P1 ;  /* 0xff80000005057807 */ /* 0x002fe40000800000 */
        /* <DEDUP_REMOVED lines=17> */
[----:B------:R-:W-:Y:S02]  /*4d20*/  FMNMX R20, R2, R3, !PT ;  /* 0x0000000302147209 */ /* 0x000fe40007800000 */
[----:B------:R-:W-:Y:S02]  /*4d30*/  FMNMX R21, R72, R73, !PT ;  /* 0x0000004948157209 */ /* 0x000fe40007800000 */
[----:B------:R-:W-:-:S02]  /*4d40*/  SEL R138, R22, 0xff800000, P2 ;  /* 0xff800000168a7807 */ /* 0x000fc40001000000 */
[----:B------:R-:W-:Y:S02]  /*4d50*/  SEL R139, R23, 0xff800000, P3 ;  /* 0xff800000178b7807 */ /* 0x000fe40001800000 */
[----:B------:R-:W-:Y:S02]  /*4d60*/  FMNMX3 R21, R21, R70, R71, !PT ;  /* 0x0000004615157276 */ /* 0x000fe40007800047 */
[----:B------:R-:W-:Y:S02]  /*4d70*/  FMNMX3 R20, R20, R74, R75, !PT ;  /* 0x0000004a14147276 */ /* 0x000fe4000780004b */
[----:B------:R-:W-:Y:S02]  /*4d80*/  FMNMX R23, R68, R69, !PT ;  /* 0x0000004544177209 */ /* 0x000fe40007800000 */
[----:B------:R-:W-:Y:S02]  /*4d90*/  FMNMX R22, R76, R77, !PT ;  /* 0x0000004d4c167209 */ /* 0x000fe40007800000 */
[----:B------:R-:W-:-:S02]  /*4da0*/  FMNMX3 R21, R21, R82, R83, !PT ;  /* 0x0000005215157276 */ /* 0x000fc40007800053 */
[----:B------:R-:W-:Y:S02]  /*4db0*/  FMNMX3 R20, R20, R84, R85, !PT ;  /* 0x0000005414147276 */ /* 0x000fe40007800055 */
[----:B------:R-:W-:Y:S02]  /*4dc0*/  FMNMX3 R23, R23, R78, R79, !PT ;  /* 0x0000004e17177276 */ /* 0x000fe4000780004f */
[----:B------:R-:W-:Y:S02]  /*4dd0*/  FMNMX3 R22, R22, R80, R81, !PT ;  /* 0x0000005016167276 */ /* 0x000fe40007800051 */
[----:B------:R-:W-:Y:S02]  /*4de0*/  FMNMX3 R21, R21, R90, R91, !PT ;  /* 0x0000005a15157276 */ /* 0x000fe4000780005b */
[----:B------:R-:W-:Y:S02]  /*4df0*/  FMNMX3 R20, R20, R92, R93, !PT ;  /* 0x0000005c14147276 */ /* 0x000fe4000780005d */
        /* <DEDUP_REMOVED lines=22> */
[----:B------:R-:W-:Y:S02]  /*4f60*/  SEL R4, R4, 0xff800000, !P0 ;  /* 0xff80000004047807 */ /* 0x000fe40004000000 */
[----:B------:R-:W-:Y:S02]  /*4f70*/  LOP3.LUT P0, RZ, R135, 0x80, RZ, 0xc0, !PT ;  /* 0x0000008087ff7812 */ /* 0x000fe4000780c0ff */
[----:B------:R-:W-:-:S02]  /*4f80*/  FMNMX3 R21, R21, R118, R119, !PT ;  /* 0x0000007615157276 */ /* 0x000fc40007800077 */
[----:B------:R-:W-:Y:S02]  /*4f90*/  FMNMX3 R20, R20, R122, R123, !PT ;  /* 0x0000007a14147276 */ /* 0x000fe4000780007b */
[----:B------:R-:W-:Y:S02]  /*4fa0*/  FMNMX3 R23, R23, R116, R117, !PT ;  /* 0x0000007417177276 */ /* 0x000fe40007800075 */
[----:B------:R-:W-:Y:S02]  /*4fb0*/  FMNMX3 R22, R22, R124, R125, !PT ;  /* 0x0000007c16167276 */ /* 0x000fe4000780007d */
[----:B------:R-:W-:Y:S02]  /*4fc0*/  SEL R11, R11, 0xff800000, P0 ;  /* 0xff8000000b0b7807 */ /* 0x000fe40000000000 */
        /* <DEDUP_REMOVED lines=12> */
[----:B------:R-:W-:Y:S02]  /*5090*/  SEL R144, R24, 0xff800000, P4 ;  /* 0xff80000018907807 */ /* 0x000fe40002000000 */
[----:B------:R-:W-:-:S02]  /*50a0*/  SEL R145, R25, 0xff800000, P5 ;  /* 0xff80000019917807 */ /* 0x000fc40002800000 */
[----:B------:R-:W-:Y:S02]  /*50b0*/  SEL R142, R26, 0xff800000, P6 ;  /* 0xff8000001a8e7807 */ /* 0x000fe40003000000 */
[----:B------:R-:W-:Y:S02]  /*50c0*/  FMNMX3 R21, R21, R4, R5, !PT ;  /* 0x0000000415157276 */ /* 0x000fe40007800005 */
[----:B------:R-:W-:Y:S02]  /*50d0*/  FMNMX3 R20, R20, R6, R7, !PT ;  /* 0x0000000614147276 */ /* 0x000fe40007800007 */
[----:B------:R-:W-:Y:S02]  /*50e0*/  FMNMX3 R23, R23, R48, R49, !PT ;  /* 0x0000003017177276 */ /* 0x000fe40007800031 */
[----:B------:R-:W-:Y:S02]  /*50f0*/  FMNMX3 R22, R22, R50, R51, !PT ;  /* 0x0000003216167276 */ /* 0x000fe40007800033 */
[----:B------:R-:W-:-:S02]  /*5100*/  R2P PR, R135.B3, 0x7f ;  /* 0x0000007f87007804 */ /* 0x000fc40000003000 */
[----:B------:R-:W-:Y:S02]  /*5110*/  FMNMX3 R21, R21, R12, R13, !PT ;  /* 0x0000000c15157276 */ /* 0x000fe4000780000d */
[----:B------:R-:W-:Y:S02]  /*5120*/  FMNMX3 R20, R20, R14, R15, !PT ;  /* 0x0000000e14147276 */ /* 0x000fe4000780000f */
[----:B------:R-:W-:Y:S02]  /*5130*/  FMNMX3 R23, R23, R8, R9, !PT ;  /* 0x0000000817177276 */ /* 0x000fe40007800009 */
[----:B------:R-:W-:Y:S02]  /*5140*/  FMNMX3 R22, R22, R10, R11, !PT ;  /* 0x0000000a16167276 */ /* 0x000fe4000780000b */
[----:B------:R-:W-:Y:S02]  /*5150*/  SEL R136, R28, 0xff800000, P0 ;  /* 0xff8000001c887807 */ /* 0x000fe40000000000 */
[----:B------:R-:W-:-:S02]  /*5160*/  ISETP.GT.AND P0, PT, R135, -0x1, PT ;  /* 0xffffffff8700780c */ /* 0x000fc40003f04270 */
[----:B------:R-:W-:Y:S02]  /*5170*/  SEL R137, R29, 0xff800000, P1 ;  /* 0xff8000001d897807 */ /* 0x000fe40000800000 */
[----:B------:R-:W-:Y:S02]  /*5180*/  SEL R134, R30, 0xff800000, P2 ;  /* 0xff8000001e867807 */ /* 0x000fe40001000000 */
[----:B------:R-:W-:Y:S02]  /*5190*/  SEL R135, R31, 0xff800000, P3 ;  /* 0xff8000001f877807 */ /* 0x000fe40001800000 */
[----:B------:R-:W-:Y:S02]  /*51a0*/  FMNMX3 R21, R21, R130, R131, !PT ;  /* 0x0000008215157276 */ /* 0x000fe40007800083 */
[----:B------:R-:W-:Y:S02]  /*51b0*/  FMNMX3 R20, R20, R138, R139, !PT ;  /* 0x0000008a14147276 */ /* 0x000fe4000780008b */
[----:B------:R-:W-:-:S02]  /*51c0*/  FMNMX3 R23, R23, R16, R17, !PT ;  /* 0x0000001017177276 */ /* 0x000fc40007800011 */
[----:B------:R-:W-:Y:S02]  /*51d0*/  FMNMX3 R22, R22, R18, R19, !PT ;  /* 0x0000001216167276 */ /* 0x000fe40007800013 */
[----:B------:R-:W-:Y:S02]  /*51e0*/  SEL R35, R35, 0xff800000, !P0 ;  /* 0xff80000023237807 */ /* 0x000fe40004000000 */
[----:B------:R-:W-:Y:S02]  /*51f0*/  SEL R32, R32, 0xff800000, P4 ;  /* 0xff80000020207807 */ /* 0x000fe40002000000 */
[----:B------:R-:W-:Y:S02]  /*5200*/  SEL R33, R33, 0xff800000, P5 ;  /* 0xff80000021217807 */ /* 0x000fe40002800000 */
[----:B------:R-:W-:Y:S02]  /*5210*/  SEL R34, R34, 0xff800000, P6 ;  /* 0xff80000022227807 */ /* 0x000fe40003000000 */
[----:B------:R-:W-:-:S02]  /*5220*/  FMNMX3 R21, R21, R136, R137, !PT ;  /* 0x0000008815157276 */ /* 0x000fc40007800089 */
[----:B------:R-:W-:Y:S02]  /*5230*/  FMNMX3 R20, R20, R134, R135, !PT ;  /* 0x0000008614147276 */ /* 0x000fe40007800087 */
[----:B------:R-:W-:Y:S02]  /*5240*/  FMNMX3 R23, R23, R144, R145, !PT ;  /* 0x0000009017177276 */ /* 0x000fe40007800091 */
[----:B------:R-:W-:Y:S02]  /*5250*/  FMNMX3 R22, R22, R142, R143, !PT ;  /* 0x0000008e16167276 */ /* 0x000fe4000780008f */
[----:B------:R-:W-:Y:S02]  /*5260*/  FMNMX R20, R21, R20, !PT ;  /* 0x0000001415147209 */ /* 0x000fe40007800000 */
[----:B------:R-:W-:Y:S02]  /*5270*/  FMNMX3 R23, R23, R32, R33, !PT ;  /* 0x0000002017177276 */ /* 0x000fe40007800021 */
[----:B------:R-:W-:-:S04]  /*5280*/  FMNMX3 R22, R22, R34, R35, !PT ;  /* 0x0000002216167276 */ /* 0x000fc80007800023 */
[----:B------:R-:W-:-:S04]  /*5290*/  FMNMX3 R154, R20, R23, R22, !PT ;  /* 0x00000017149a7276 */ /* 0x000fc80007800016 */
[----:B------:R-:W-:-:S04]  /*52a0*/  FSETP.NEU.AND P0, PT, R154, -INF , PT ;  /* 0xff8000009a00780b */ /* 0x000fc80003f0d000 */
[----:B------:R-:W-:Y:S02]  /*52b0*/  FSEL R153, R154, RZ, P0 ;  /* 0x000000ff9a997208 */ /* 0x000fe40000000000 */
[----:B------:R-:W-:-:S03]  /*52c0*/  ELECT P0, URZ, PT ;  /* 0x0000000000ff782f */ /* 0x000fc60003800000 */
[----:B--2---:R-:W-:-:S04]  /*52d0*/  FFMA R153, -R153, R152, 8 ;  /* 0x4100000099997423 */ /* 0x004fc80000000198 */
[-CC-:B------:R-:W-:Y:S02]  /*52e0*/  FFMA2 R20, R72.F32x2.HI_LO, R152.reuse.F32, R153.reuse.F32 ;  /* 0x0000009848147249 */ /* 0x180fe40001200099 */
[-CC-:B------:R-:W-:Y:S02]  /*52f0*/  FFMA2 R2, R2.F32x2.HI_LO, R152.reuse.F32, R153.reuse.F32 ;  /* 0x0000009802027249 */ /* 0x180fe40001200099 */
[-CC-:B------:R-:W-:Y:S02]  /*5300*/  FFMA2 R22, R68.F32x2.HI_LO, R152.reuse.F32, R153.reuse.F32 ;  /* 0x0000009844167249 */ /* 0x180fe40001200099 */
[-CC-:B------:R-:W-:Y:S01]  /*5310*/  FFMA2 R24, R76.F32x2.HI_LO, R152.reuse.F32, R153.reuse.F32 ;  /* 0x000000984c187249 */ /* 0x180fe20001200099 */
[----:B------:R-:W-:Y:S01]  /*5320*/  MUFU.EX2 R20, R20 ;  /* 0x0000001400147308 */ /* 0x000fe20000000800 */
[-CC-:B------:R-:W-:Y:S02]  /*5330*/  FFMA2 R26, R70.F32x2.HI_LO, R152.reuse.F32, R153.reuse.F32 ;  /* 0x00000098461a7249 */ /* 0x180fe40001200099 */
[----:B------:R-:W-:-:S02]  /*5340*/  FFMA2 R28, R74.F32x2.HI_LO, R152.F32, R153.F32 ;  /* 0x000000984a1c7249 */ /* 0x000fc40001200099 */
[-CC-:B------:R-:W-:Y:S02]  /*5350*/  FFMA2 R30, R78.F32x2.HI_LO, R152.reuse.F32, R153.reuse.F32 ;  /* 0x000000984e1e7249 */ /* 0x180fe40001200099 */
[-CC-:B------:R-:W-:Y:S01]  /*5360*/  FFMA2 R68, R80.F32x2.HI_LO, R152.reuse.F32, R153.reuse.F32 ;  /* 0x0000009850447249 */ /* 0x180fe20001200099 */
[----:B------:R-:W1:Y:S01]  /*5370*/  MUFU.EX2 R21, R21 ;  /* 0x0000001500157308 */ /* 0x000e620000000800 */
[-CC-:B------:R-:W-:Y:S02]  /*5380*/  FFMA2 R70, R82.F32x2.HI_LO, R152.reuse.F32, R153.reuse.F32 ;  /* 0x0000009852467249 */ /* 0x180fe40001200099 */
[-CC-:B------:R-:W-:Y:S02]  /*5390*/  FFMA2 R72, R84.F32x2.HI_LO, R152.reuse.F32, R153.reuse.F32 ;  /* 0x0000009854487249 */ /* 0x180fe40001200099 */
[-CC-:B------:R-:W-:Y:S02]  /*53a0*/  FFMA2 R74, R88.F32x2.HI_LO, R152.reuse.F32, R153.reuse.F32 ;  /* 0x00000098584a7249 */ /* 0x180fe40001200099 */
[-CC-:B------:R-:W-:Y:S01]  /*53b0*/  FFMA2 R76, R86.F32x2.HI_LO, R152.reuse.F32, R153.reuse.F32 ;  /* 0x00000098564c7249 */ /* 0x180fe20001200099 */
[----:B------:R-:W-:Y:S01]  /*53c0*/  MUFU.EX2 R2, R2 ;  /* 0x0000000200027308 */ /* 0x000fe20000000800 */
[----:B------:R-:W-:-:S02]  /*53d0*/  FFMA2 R78, R90.F32x2.HI_LO, R152.F32, R153.F32 ;  /* 0x000000985a4e7249 */ /* 0x000fc40001200099 */
[-CC-:B------:R-:W-:Y:S02]  /*53e0*/  FFMA2 R80, R92.F32x2.HI_LO, R152.reuse.F32, R153.reuse.F32 ;  /* 0x000000985c507249 */ /* 0x180fe40001200099 */
[-CC-:B------:R-:W-:Y:S02]  /*53f0*/  FFMA2 R82, R94.F32x2.HI_LO, R152.reuse.F32, R153.reuse.F32 ;  /* 0x000000985e527249 */ /* 0x180fe40001200099 */
[-CC-:B------:R-:W-:Y:S01]  /*5400*/  FFMA2 R84, R96.F32x2.HI_LO, R152.reuse.F32, R153.reuse.F32 ;  /* 0x0000009860547249 */ /* 0x180fe20001200099 */
[----:B------:R-:W2:Y:S01]  /*5410*/  MUFU.EX2 R3, R3 ;  /* 0x0000000300037308 */ /* 0x000ea20000000800 */
[-CC-:B------:R-:W-:Y:S02]  /*5420*/  FFMA2 R86, R104.F32x2.HI_LO, R152.reuse.F32, R153.reuse.F32 ;  /* 0x0000009868567249 */ /* 0x180fe40001200099 */
[-CC-:B------:R-:W-:Y:S02]  /*5430*/  FFMA2 R88, R98.F32x2.HI_LO, R152.reuse.F32, R153.reuse.F32 ;  /* 0x0000009862587249 */ /* 0x180fe40001200099 */
[----:B------:R-:W-:-:S02]  /*5440*/  FFMA2 R90, R100.F32x2.HI_LO, R152.F32, R153.F32 ;  /* 0x00000098645a7249 */ /* 0x000fc40001200099 */
[-CC-:B------:R-:W-:Y:S01]  /*5450*/  FFMA2 R92, R108.F32x2.HI_LO, R152.reuse.F32, R153.reuse.F32 ;  /* 0x000000986c5c7249 */ /* 0x180fe20001200099 */
[----:B------:R-:W-:Y:S01]  /*5460*/  MUFU.EX2 R22, R22 ;  /* 0x0000001600167308 */ /* 0x000fe20000000800 */
[-CC-:B------:R-:W-:Y:S02]  /*5470*/  FFMA2 R94, R102.F32x2.HI_LO, R152.reuse.F32, R153.reuse.F32 ;  /* 0x00000098665e7249 */ /* 0x180fe40001200099 */
[-CC-:B------:R-:W-:Y:S02]  /*5480*/  FFMA2 R96, R106.F32x2.HI_LO, R152.reuse.F32, R153.reuse.F32 ;  /* 0x000000986a607249 */ /* 0x180fe40001200099 */
[-CC-:B------:R-:W-:Y:S02]  /*5490*/  FFMA2 R98, R110.F32x2.HI_LO, R152.reuse.F32, R153.reuse.F32 ;  /* 0x000000986e627249 */ /* 0x180fe40001200099 */
[-CC-:B------:R-:W-:Y:S01]  /*54a0*/  FFMA2 R100, R112.F32x2.HI_LO, R152.reuse.F32, R153.reuse.F32 ;  /* 0x0000009870647249 */ /* 0x180fe20001200099 */
[----:B------:R-:W3:Y:S01]  /*54b0*/  MUFU.EX2 R23, R23 ;  /* 0x0000001700177308 */ /* 0x000ee20000000800 */
[----:B------:R-:W-:-:S02]  /*54c0*/  FFMA2 R102, R120.F32x2.HI_LO, R152.F32, R153.F32 ;  /* 0x0000009878667249 */ /* 0x000fc40001200099 */
[-CC-:B------:R-:W-:Y:S02]  /*54d0*/  FFMA2 R104, R114.F32x2.HI_LO, R152.reuse.F32, R153.reuse.F32 ;  /* 0x0000009872687249 */ /* 0x180fe40001200099 */
[-CC-:B------:R-:W-:Y:S02]  /*54e0*/  FFMA2 R110, R118.F32x2.HI_LO, R152.reuse.F32, R153.reuse.F32 ;  /* 0x00000098766e7249 */ /* 0x180fe40001200099 */
[-CC-:B------:R-:W-:Y:S01]  /*54f0*/  FFMA2 R112, R122.F32x2.HI_LO, R152.reuse.F32, R153.reuse.F32 ;  /* 0x000000987a707249 */ /* 0x180fe20001200099 */
[----:B------:R-:W-:Y:S01]  /*5500*/  MUFU.EX2 R24, R24 ;  /* 0x0000001800187308 */ /* 0x000fe20000000800 */
[-CC-:B------:R-:W-:Y:S02]  /*5510*/  FFMA2 R114, R126.F32x2.HI_LO, R152.reuse.F32, R153.reuse.F32 ;  /* 0x000000987e727249 */ /* 0x180fe40001200099 */
[--C-:B------:R-:W-:Y:S01]  /*5520*/  FFMA2 R118, R4.F32x2.HI_LO, R152.F32, R153.reuse.F32 ;  /* 0x0000009804767249 */ /* 0x100fe20001200099 */
[----:B-1----:R-:W-:Y:S01]  /*5530*/  F2FP.SATFINITE.E4M3.F32.PACK_AB_MERGE_C R4, R21, R20, RZ ;  /* 0x000000141504723e */ /* 0x002fe200048070ff */
[----:B------:R-:W-:-:S02]  /*5540*/  FFMA2 R120, R6.F32x2.HI_LO, R152.F32, R153.F32 ;  /* 0x0000009806787249 */ /* 0x000fc40001200099 */
[-CC-:B------:R-:W-:Y:S01]  /*5550*/  FFMA2 R122, R8.F32x2.HI_LO, R152.reuse.F32, R153.reuse.F32 ;  /* 0x00000098087a7249 */ /* 0x180fe20001200099 */
[----:B------:R-:W1:Y:S01]  /*5560*/  MUFU.EX2 R25, R25 ;  /* 0x0000001900197308 */ /* 0x000e620000000800 */
[--C-:B------:R-:W-:Y:S01]  /*5570*/  FFMA2 R126, R12.F32x2.HI_LO, R152.F32, R153.reuse.F32 ;  /* 0x000000980c7e7249 */ /* 0x100fe20001200099 */
[----:B--2---:R-:W-:Y:S01]  /*5580*/  F2FP.SATFINITE.E4M3.F32.PACK_AB_MERGE_C R9, R3, R2, RZ ;  /* 0x000000020309723e */ /* 0x004fe200048070ff */
[--C-:B------:R-:W-:Y:S01]  /*5590*/  FFMA2 R60, R60.F32x2.HI_LO, R152.F32, R153.reuse.F32 ;  /* 0x000000983c3c7249 */ /* 0x100fe20001200099 */
[----:B---3--:R-:W-:Y:S01]  /*55a0*/  F2FP.SATFINITE.E4M3.F32.PACK_AB_MERGE_C R5, R23, R22, RZ ;  /* 0x000000161705723e */ /* 0x008fe200048070ff */
[-CC-:B------:R-:W-:Y:S01]  /*55b0*/  FFMA2 R62, R62.F32x2.HI_LO, R152.reuse.F32, R153.reuse.F32 ;  /* 0x000000983e3e7249 */ /* 0x180fe20001200099 */
[----:B------:R-:W-:Y:S01]  /*55c0*/  SHF.R.S32.HI R13, RZ, 0x1f, R0 ;  /* 0x0000001fff0d7819 */ /* 0x000fe20000011400 */
[-CC-:B------:R-:W-:Y:S01]  /*55d0*/  FFMA2 R52, R52.F32x2.HI_LO, R152.reuse.F32, R153.reuse.F32 ;  /* 0x0000009834347249 */ /* 0x180fe20001200099 */
[----:B------:R-:W-:Y:S01]  /*55e0*/  MUFU.EX2 R26, R26 ;  /* 0x0000001a001a7308 */ /* 0x000fe20000000800 */
[-C--:B------:R-:W-:Y:S01]  /*55f0*/  FFMA2 R54, R54.F32x2.HI_LO, R152.reuse.F32, R153.F32 ;  /* 0x0000009836367249 */ /* 0x080fe20001200099 */
[----:B------:R-:W-:Y:S01]  /*5600*/  PRMT R4, R4, 0x5410, R9 ;  /* 0x0000541004047816 */ /* 0x000fe20000000009 */
[--C-:B------:R-:W-:Y:S01]  /*5610*/  FFMA2 R56, R56.F32x2.HI_LO, R152.F32, R153.reuse.F32 ;  /* 0x0000009838387249 */ /* 0x100fe20001200099 */
[----:B------:R-:W-:Y:S01]  /*5620*/  LEA.HI R13, R13, R0, RZ, 0x2 ;  /* 0x000000000d0d7211 */ /* 0x000fe200078f10ff */
[----:B------:R-:W-:-:S02]  /*5630*/  FFMA2 R58, R58.F32x2.HI_LO, R152.F32, R153.F32 ;  /* 0x000000983a3a7249 */ /* 0x000fc40001200099 */
[--C-:B------:R-:W-:Y:S01]  /*5640*/  FFMA2 R64, R64.F32x2.HI_LO, R152.F32, R153.reuse.F32 ;  /* 0x0000009840407249 */ /* 0x100fe20001200099 */
[----:B------:R-:W2:Y:S01]  /*5650*/  MUFU.EX2 R27, R27 ;  /* 0x0000001b001b7308 */ /* 0x000ea20000000800 */
[----:B-1----:R-:W-:Y:S01]  /*5660*/  F2FP.SATFINITE.E4M3.F32.PACK_AB_MERGE_C R8, R25, R24, RZ ;  /* 0x000000181908723e */ /* 0x002fe200048070ff */
[-CC-:B------:R-:W-:Y:S01]  /*5670*/  FFMA2 R66, R66.F32x2.HI_LO, R152.reuse.F32, R153.reuse.F32 ;  /* 0x0000009842427249 */ /* 0x180fe20001200099 */
[----:B------:R-:W-:Y:S01]  /*5680*/  LOP3.LUT R13, R13, 0xfffffffc, RZ, 0xc0, !PT ;  /* 0xfffffffc0d0d7812 */ /* 0x000fe200078ec0ff */
[-CC-:B------:R-:W-:Y:S01]  /*5690*/  FFMA2 R108, R124.F32x2.HI_LO, R152.reuse.F32, R153.reuse.F32 ;  /* 0x000000987c6c7249 */ /* 0x180fe20001200099 */
[----:B------:R-:W-:Y:S01]  /*56a0*/  PRMT R5, R5, 0x5410, R8 ;  /* 0x0000541005057816 */ /* 0x000fe20000000008 */
[-CC-:B------:R-:W-:Y:S02]  /*56b0*/  FFMA2 R124, R10.F32x2.HI_LO, R152.reuse.F32, R153.reuse.F32 ;  /* 0x000000980a7c7249 */ /* 0x180fe40001200099 */
[----:B------:R-:W-:Y:S01]  /*56c0*/  MUFU.EX2 R28, R28 ;  /* 0x0000001c001c7308 */ /* 0x000fe20000000800 */
[----:B------:R-:W-:-:S02]  /*56d0*/  FFMA2 R106, R116.F32x2.HI_LO, R152.F32, R153.F32 ;  /* 0x00000098746a7249 */ /* 0x000fc40001200099 */
[-CC-:B------:R-:W-:Y:S02]  /*56e0*/  FFMA2 R116, R128.F32x2.HI_LO, R152.reuse.F32, R153.reuse.F32 ;  /* 0x0000009880747249 */ /* 0x180fe40001200099 */
[-CC-:B------:R-:W-:Y:S02]  /*56f0*/  FFMA2 R128, R14.F32x2.HI_LO, R152.reuse.F32, R153.reuse.F32 ;  /* 0x000000980e807249 */ /* 0x180fe40001200099 */
[--C-:B------:R-:W-:Y:S01]  /*5700*/  FFMA2 R150, R142.F32x2.HI_LO, R152.F32, R153.reuse.F32 ;  /* 0x000000988e967249 */ /* 0x100fe20001200099 */
[----:B------:R-:W1:Y:S01]  /*5710*/  MUFU.EX2 R29, R29 ;  /* 0x0000001d001d7308 */ /* 0x000e620000000800 */
[----:B--2---:R-:W-:Y:S01]  /*5720*/  F2FP.SATFINITE.E4M3.F32.PACK_AB_MERGE_C R6, R27, R26, RZ ;  /* 0x0000001a1b06723e */ /* 0x004fe200048070ff */
[-C--:B------:R-:W-:Y:S01]  /*5730*/  FFMA2 R36, R36.F32x2.HI_LO, R152.reuse.F32, R153.F32 ;  /* 0x0000009824247249 */ /* 0x080fe20001200099 */
[----:B------:R-:W-:Y:S01]  /*5740*/  IADD3 R142, PT, PT, R0, 0x3, -R13 ;  /* 0x00000003008e7810 */ /* 0x000fe20007ffe80d */
[-CC-:B------:R-:W-:Y:S01]  /*5750*/  FFMA2 R38, R38.F32x2.HI_LO, R152.reuse.F32, R153.reuse.F32 ;  /* 0x0000009826267249 */ /* 0x180fe20001200099 */
[----:B------:R-:W-:Y:S01]  /*5760*/  LOP3.LUT R143, R132, 0x48, RZ, 0xfc, !PT ;  /* 0x00000048848f7812 */ /* 0x000fe200078efcff */
[----:B------:R-:W-:-:S02]  /*5770*/  FFMA2 R40, R40.F32x2.HI_LO, R152.F32, R153.F32 ;  /* 0x0000009828287249 */ /* 0x000fc40001200099 */
[----:B------:R-:W-:Y:S01]  /*5780*/  MUFU.EX2 R30, R30 ;  /* 0x0000001e001e7308 */ /* 0x000fe20000000800 */
[-CC-:B------:R-:W-:Y:S02]  /*5790*/  FFMA2 R42, R42.F32x2.HI_LO, R152.reuse.F32, R153.reuse.F32 ;  /* 0x000000982a2a7249 */ /* 0x180fe40001200099 */
[-CC-:B------:R-:W-:Y:S02]  /*57a0*/  FFMA2 R44, R44.F32x2.HI_LO, R152.reuse.F32, R153.reuse.F32 ;  /* 0x000000982c2c7249 */ /* 0x180fe40001200099 */
[-CC-:B------:R-:W-:Y:S02]  /*57b0*/  FFMA2 R46, R46.F32x2.HI_LO, R152.reuse.F32, R153.reuse.F32 ;  /* 0x000000982e2e7249 */ /* 0x180fe40001200099 */
[--C-:B------:R-:W-:Y:S01]  /*57c0*/  FFMA2 R48, R48.F32x2.HI_LO, R152.F32, R153.reuse.F32 ;  /* 0x0000009830307249 */ /* 0x100fe20001200099 */
[----:B------:R-:W2:Y:S01]  /*57d0*/  MUFU.EX2 R31, R31 ;  /* 0x0000001f001f7308 */ /* 0x000ea20000000800 */
[----:B-1----:R-:W-:Y:S01]  /*57e0*/  F2FP.SATFINITE.E4M3.F32.PACK_AB_MERGE_C R7, R29, R28, RZ ;  /* 0x0000001c1d07723e */ /* 0x002fe200048070ff */
[----:B------:R-:W-:-:S02]  /*57f0*/  FFMA2 R50, R50.F32x2.HI_LO, R152.F32, R153.F32 ;  /* 0x0000009832327249 */ /* 0x000fc40001200099 */
[-C--:B------:R-:W-:Y:S01]  /*5800*/  FFMA2 R146, R16.F32x2.HI_LO, R152.reuse.F32, R153.F32 ;  /* 0x0000009810927249 */ /* 0x080fe20001200099 */
[----:B------:R-:W-:Y:S01]  /*5810*/  PRMT R6, R6, 0x5410, R7 ;  /* 0x0000541006067816 */ /* 0x000fe20000000007 */
[-CC-:B------:R-:W-:Y:S02]  /*5820*/  FFMA2 R148, R18.F32x2.HI_LO, R152.reuse.F32, R153.reuse.F32 ;  /* 0x0000009812947249 */ /* 0x180fe40001200099 */
[----:B------:R-:W-:Y:S01]  /*5830*/  MUFU.EX2 R68, R68 ;  /* 0x0000004400447308 */ /* 0x000fe20000000800 */
[-CC-:B------:R-:W-:Y:S02]  /*5840*/  FFMA2 R144, R144.F32x2.HI_LO, R152.reuse.F32, R153.reuse.F32 ;  /* 0x0000009890907249 */ /* 0x180fe40001200099 */
[-CC-:B------:R-:W-:Y:S02]  /*5850*/  FFMA2 R130, R130.F32x2.HI_LO, R152.reuse.F32, R153.reuse.F32 ;  /* 0x0000009882827249 */ /* 0x180fe40001200099 */
[-CC-:B------:R-:W-:Y:S02]  /*5860*/  FFMA2 R138, R138.F32x2.HI_LO, R152.reuse.F32, R153.reuse.F32 ;  /* 0x000000988a8a7249 */ /* 0x180fe40001200099 */
[--C-:B------:R-:W-:Y:S01]  /*5870*/  FFMA2 R136, R136.F32x2.HI_LO, R152.F32, R153.reuse.F32 ;  /* 0x0000009888887249 */ /* 0x100fe20001200099 */
[----:B------:R-:W1:Y:S01]  /*5880*/  MUFU.EX2 R69, R69 ;  /* 0x0000004500457308 */ /* 0x000e620000000800 */
[----:B--2---:R-:W-:Y:S01]  /*5890*/  F2FP.SATFINITE.E4M3.F32.PACK_AB_MERGE_C R7, R31, R30, RZ ;  /* 0x0000001e1f07723e */ /* 0x004fe200048070ff */
[----:B------:R-:W-:-:S02]  /*58a0*/  FFMA2 R134, R134.F32x2.HI_LO, R152.F32, R153.F32 ;  /* 0x0000009886867249 */ /* 0x000fc40001200099 */
[-CC-:B------:R-:W-:Y:S02]  /*58b0*/  FFMA2 R32, R32.F32x2.HI_LO, R152.reuse.F32, R153.reuse.F32 ;  /* 0x0000009820207249 */ /* 0x180fe40001200099 */
[----:B------:R-:W-:Y:S01]  /*58c0*/  FFMA2 R34, R34.F32x2.HI_LO, R152.F32, R153.F32 ;  /* 0x0000009822227249 */ /* 0x000fe20001200099 */
[C---:B------:R-:W-:Y:S01]  /*58d0*/  LOP3.LUT R152, R132.reuse, 0x50, RZ, 0xfc, !PT ;  /* 0x0000005084987812 */ /* 0x040fe200078efcff */
[----:B------:R-:W-:Y:S01]  /*58e0*/  MUFU.EX2 R70, R70 ;  /* 0x0000004600467308 */ /* 0x000fe20000000800 */
[----:B------:R-:W-:Y:S01]  /*58f0*/  LOP3.LUT R153, R132, 0x58, RZ, 0xfc, !PT ;  /* 0x0000005884997812 */ /* 0x000fe200078efcff */
[----:B------:R-:W-:Y:S02]  /*5900*/  FADD2 R20, R20.F32x2.HI_LO, R26.F32x2.HI_LO ;  /* 0x0000001a1414724b */ /* 0x000fe40000000000 */
[----:B------:R-:W-:Y:S02]  /*5910*/  FADD2 R2, R2.F32x2.HI_LO, R28.F32x2.HI_LO ;  /* 0x0000001c0202724b */ /* 0x000fe40000000000 */
[----:B------:R-:W-:-:S02]  /*5920*/  FADD2 R22, R22.F32x2.HI_LO, R30.F32x2.HI_LO ;  /* 0x0000001e1616724b */ /* 0x000fc40000000000 */
[----:B------:R-:W2:Y:S01]  /*5930*/  MUFU.EX2 R71, R71 ;  /* 0x0000004700477308 */ /* 0x000ea20000000800 */
[----:B-1----:R-:W-:Y:S01]  /*5940*/  F2FP.SATFINITE.E4M3.F32.PACK_AB_MERGE_C R12, R69, R68, RZ ;  /* 0x00000044450c723e */ /* 0x002fe200048070ff */
[----:B------:R-:W-:-:S03]  /*5950*/  FADD2 R24, R24.F32x2.HI_LO, R68.F32x2.HI_LO ;  /* 0x000000441818724b */ /* 0x000fc60000000000 */
[----:B------:R-:W-:-:S03]  /*5960*/  PRMT R7, R7, 0x5410, R12 ;  /* 0x0000541007077816 */ /* 0x000fc6000000000c */
[----:B------:R-:W-:Y:S08]  /*5970*/  MUFU.EX2 R72, R72 ;  /* 0x0000004800487308 */ /* 0x000ff00000000800 */
[----:B------:R-:W1:Y:S01]  /*5980*/  MUFU.EX2 R73, R73 ;  /* 0x0000004900497308 */ /* 0x000e620000000800 */
[----:B--2---:R-:W-:Y:S01]  /*5990*/  F2FP.SATFINITE.E4M3.F32.PACK_AB_MERGE_C R8, R71, R70, RZ ;  /* 0x000000464708723e */ /* 0x004fe200048070ff */
[----:B------:R-:W-:-:S06]  /*59a0*/  FADD2 R20, R20.F32x2.HI_LO, R70.F32x2.HI_LO ;  /* 0x000000461414724b */ /* 0x000fcc0000000000 */
[----:B------:R-:W-:Y:S08]  /*59b0*/  MUFU.EX2 R74, R74 ;  /* 0x0000004a004a7308 */ /* 0x000ff00000000800 */
        /* <DEDUP_REMOVED lines=30> */
[----:B------:R-:W-:Y:S01]  /*5ba0*/  PRMT R11, R11, 0x5410, R12 ;  /* 0x000054100b0b7816 */ /* 0x000fe2000000000c */
[----:B------:R1:W-:Y:S06]  /*5bb0*/  BAR.ARV R142, 0x40 ;  /* 0x0001008e0000751d */ /* 0x0003ec0000002000 */
[----:B------:R-:W-:Y:S01]  /*5bc0*/  MUFU.EX2 R88, R88 ;  /* 0x0000005800587308 */ /* 0x000fe20000000800 */
[----:B------:R3:W-:Y:S01]  /*5bd0*/  STTM.x8 tmem[UR5], R4 ;  /* 0x00000004000079ed */ /* 0x0007e200081c0005 */
[----:B------:R-:W-:Y:S02]  /*5be0*/  R2UR UR5, R143 ;  /* 0x000000008f0572ca */ /* 0x000fe400000e0000 */
[----:B--2---:R-:W-:Y:S01]  /*5bf0*/  F2FP.SATFINITE.E4M3.F32.PACK_AB_MERGE_C R12, R87, R86, RZ ;  /* 0x00000056570c723e */ /* 0x004fe200048070ff */
[----:B------:R-:W-:-:S03]  /*5c00*/  FADD2 R20, R20.F32x2.HI_LO, R86.F32x2.HI_LO ;  /* 0x000000561414724b */ /* 0x000fc60000000000 */
[----:B------:R-:W2:Y:S08]  /*5c10*/  MUFU.EX2 R89, R89 ;  /* 0x0000005900597308 */ /* 0x000eb00000000800 */
[----:B------:R-:W-:Y:S08]  /*5c20*/  MUFU.EX2 R90, R90 ;  /* 0x0000005a005a7308 */ /* 0x000ff00000000800 */
[----:B------:R-:W4:Y:S01]  /*5c30*/  MUFU.EX2 R91, R91 ;  /* 0x0000005b005b7308 */ /* 0x000f220000000800 */
[----:B--2---:R-:W-:Y:S01]  /*5c40*/  F2FP.SATFINITE.E4M3.F32.PACK_AB_MERGE_C R15, R89, R88, RZ ;  /* 0x00000058590f723e */ /* 0x004fe200048070ff */
[----:B------:R-:W-:-:S03]  /*5c50*/  FADD2 R2, R2.F32x2.HI_LO, R88.F32x2.HI_LO ;  /* 0x000000580202724b */ /* 0x000fc60000000000 */
[----:B------:R-:W-:-:S03]  /*5c60*/  PRMT R12, R12, 0x5410, R15 ;  /* 0x000054100c0c7816 */ /* 0x000fc6000000000f */
[----:B------:R-:W-:Y:S08]  /*5c70*/  MUFU.EX2 R92, R92 ;  /* 0x0000005c005c7308 */ /* 0x000ff00000000800 */
[----:B------:R-:W2:Y:S01]  /*5c80*/  MUFU.EX2 R93, R93 ;  /* 0x0000005d005d7308 */ /* 0x000ea20000000800 */
[----:B----4-:R-:W-:Y:S01]  /*5c90*/  F2FP.SATFINITE.E4M3.F32.PACK_AB_MERGE_C R13, R91, R90, RZ ;  /* 0x0000005a5b0d723e */ /* 0x010fe200048070ff */
[----:B------:R-:W-:-:S06]  /*5ca0*/  FADD2 R22, R22.F32x2.HI_LO, R90.F32x2.HI_LO ;  /* 0x0000005a1616724b */ /* 0x000fcc0000000000 */
        /* <DEDUP_REMOVED lines=24> */
[----:B------:R-:W3:Y:S01]  /*5e30*/  MUFU.EX2 R63, R63 ;  /* 0x0000003f003f7308 */ /* 0x000ee20000000800 */
[----:B----4-:R-:W-:-:S07]  /*5e40*/  F2FP.SATFINITE.E4M3.F32.PACK_AB_MERGE_C R18, R61, R60, RZ ;  /* 0x0000003c3d12723e */ /* 0x010fce00048070ff */
[----:B------:R-:W-:Y:S08]  /*5e50*/  MUFU.EX2 R52, R52 ;  /* 0x0000003400347308 */ /* 0x000ff00000000800 */
[----:B------:R-:W2:Y:S01]  /*5e60*/  MUFU.EX2 R53, R53 ;  /* 0x0000003500357308 */ /* 0x000ea20000000800 */
[----:B---3--:R-:W-:-:S04]  /*5e70*/  F2FP.SATFINITE.E4M3.F32.PACK_AB_MERGE_C R5, R63, R62, RZ ;  /* 0x0000003e3f05723e */ /* 0x008fc800048070ff */
[----:B------:R-:W-:-:S03]  /*5e80*/  PRMT R18, R18, 0x5410, R5 ;  /* 0x0000541012127816 */ /* 0x000fc60000000005 */
[----:B------:R-:W-:Y:S08]  /*5e90*/  MUFU.EX2 R54, R54 ;  /* 0x0000003600367308 */ /* 0x000ff00000000800 */
[----:B------:R-:W3:Y:S01]  /*5ea0*/  MUFU.EX2 R55, R55 ;  /* 0x0000003700377308 */ /* 0x000ee20000000800 */
[----:B--2---:R-:W-:Y:S01]  /*5eb0*/  F2FP.SATFINITE.E4M3.F32.PACK_AB_MERGE_C R16, R53, R52, RZ ;  /* 0x000000343510723e */ /* 0x004fe200048070ff */
[----:B------:R-:W-:-:S04]  /*5ec0*/  FADD2 R20, R20.F32x2.HI_LO, R52.F32x2.HI_LO ;  /* 0x000000341414724b */ /* 0x000fc80000000000 */
[----:B------:R-:W-:Y:S02]  /*5ed0*/  FADD2 R20, R20.F32x2.HI_LO, R60.F32x2.HI_LO ;  /* 0x0000003c1414724b */ /* 0x000fe40000000000 */
[----:B------:R-:W-:Y:S08]  /*5ee0*/  MUFU.EX2 R56, R56 ;  /* 0x0000003800387308 */ /* 0x000ff00000000800 */
[----:B------:R-:W2:Y:S01]  /*5ef0*/  MUFU.EX2 R57, R57 ;  /* 0x0000003900397308 */ /* 0x000ea20000000800 */
[----:B---3--:R-:W-:Y:S01]  /*5f00*/  F2FP.SATFINITE.E4M3.F32.PACK_AB_MERGE_C R7, R55, R54, RZ ;  /* 0x000000363707723e */ /* 0x008fe200048070ff */
[----:B------:R-:W-:-:S03]  /*5f10*/  FADD2 R2, R2.F32x2.HI_LO, R54.F32x2.HI_LO ;  /* 0x000000360202724b */ /* 0x000fc60000000000 */
[----:B------:R-:W-:Y:S01]  /*5f20*/  PRMT R16, R16, 0x5410, R7 ;  /* 0x0000541010107816 */ /* 0x000fe20000000007 */
[----:B------:R-:W-:Y:S02]  /*5f30*/  FADD2 R2, R2.F32x2.HI_LO, R62.F32x2.HI_LO ;  /* 0x0000003e0202724b */ /* 0x000fe40000000000 */
[----:B------:R-:W-:Y:S08]  /*5f40*/  MUFU.EX2 R58, R58 ;  /* 0x0000003a003a7308 */ /* 0x000ff00000000800 */
[----:B------:R-:W3:Y:S01]  /*5f50*/  MUFU.EX2 R59, R59 ;  /* 0x0000003b003b7308 */ /* 0x000ee20000000800 */
[----:B--2---:R-:W-:Y:S01]  /*5f60*/  F2FP.SATFINITE.E4M3.F32.PACK_AB_MERGE_C R17, R57, R56, RZ ;  /* 0x000000383911723e */ /* 0x004fe200048070ff */
[----:B------:R-:W-:-:S06]  /*5f70*/  FADD2 R22, R22.F32x2.HI_LO, R56.F32x2.HI_LO ;  /* 0x000000381616724b */ /* 0x000fcc0000000000 */
[----:B------:R-:W-:Y:S08]  /*5f80*/  MUFU.EX2 R64, R64 ;  /* 0x0000004000407308 */ /* 0x000ff00000000800 */
[----:B------:R-:W2:Y:S01]  /*5f90*/  MUFU.EX2 R65, R65 ;  /* 0x0000004100417308 */ /* 0x000ea20000000800 */
[----:B---3--:R-:W-:Y:S01]  /*5fa0*/  F2FP.SATFINITE.E4M3.F32.PACK_AB_MERGE_C R6, R59, R58, RZ ;  /* 0x0000003a3b06723e */ /* 0x008fe200048070ff */
[----:B------:R-:W-:-:S03]  /*5fb0*/  FADD2 R24, R24.F32x2.HI_LO, R58.F32x2.HI_LO ;  /* 0x0000003a1818724b */ /* 0x000fc60000000000 */
[----:B------:R-:W-:-:S03]  /*5fc0*/  PRMT R17, R17, 0x5410, R6 ;  /* 0x0000541011117816 */ /* 0x000fc60000000006 */
        /* <DEDUP_REMOVED lines=9> */
[----:B------:R-:W-:Y:S01]  /*6060*/  MUFU.EX2 R104, R104 ;  /* 0x0000006800687308 */ /* 0x000fe20000000800 */
[----:B------:R3:W-:Y:S01]  /*6070*/  STTM.x8 tmem[UR5], R12 ;  /* 0x0000000c000079ed */ /* 0x0007e200081c0005 */
[----:B------:R-:W-:-:S06]  /*6080*/  R2UR UR5, R152 ;  /* 0x00000000980572ca */ /* 0x000fcc00000e0000 */
[----:B------:R-:W4:Y:S01]  /*6090*/  MUFU.EX2 R105, R105 ;  /* 0x0000006900697308 */ /* 0x000f220000000800 */
[----:B--2---:R-:W-:Y:S01]  /*60a0*/  F2FP.SATFINITE.E4M3.F32.PACK_AB_MERGE_C R8, R103, R102, RZ ;  /* 0x000000666708723e */ /* 0x004fe200048070ff */
[----:B------:R-:W-:-:S06]  /*60b0*/  FADD2 R20, R20.F32x2.HI_LO, R102.F32x2.HI_LO ;  /* 0x000000661414724b */ /* 0x000fcc0000000000 */
[----:B------:R-:W-:Y:S08]  /*60c0*/  MUFU.EX2 R106, R106 ;  /* 0x0000006a006a7308 */ /* 0x000ff00000000800 */
[----:B------:R-:W2:Y:S01]  /*60d0*/  MUFU.EX2 R107, R107 ;  /* 0x0000006b006b7308 */ /* 0x000ea20000000800 */
[----:B----4-:R-:W-:Y:S01]  /*60e0*/  F2FP.SATFINITE.E4M3.F32.PACK_AB_MERGE_C R5, R105, R104, RZ ;  /* 0x000000686905723e */ /* 0x010fe200048070ff */
[----:B------:R-:W-:-:S03]  /*60f0*/  FADD2 R2, R2.F32x2.HI_LO, R104.F32x2.HI_LO ;  /* 0x000000680202724b */ /* 0x000fc60000000000 */
[----:B------:R-:W-:-:S03]  /*6100*/  PRMT R8, R8, 0x5410, R5 ;  /* 0x0000541008087816 */ /* 0x000fc60000000005 */
[----:B------:R-:W-:Y:S08]  /*6110*/  MUFU.EX2 R108, R108 ;  /* 0x0000006c006c7308 */ /* 0x000ff00000000800 */
        /* <DEDUP_REMOVED lines=22> */
[----:B------:R-:W3:Y:S01]  /*6280*/  MUFU.EX2 R37, R37 ;  /* 0x0000002500257308 */ /* 0x000ee20000000800 */
[----:B----4-:R-:W-:Y:S01]  /*6290*/  F2FP.SATFINITE.E4M3.F32.PACK_AB_MERGE_C R4, R117, R116, RZ ;  /* 0x000000747504723e */ /* 0x010fe200048070ff */
[----:B------:R-:W-:-:S03]  /*62a0*/  FADD2 R24, R24.F32x2.HI_LO, R116.F32x2.HI_LO ;  /* 0x000000741818724b */ /* 0x000fc60000000000 */
[----:B------:R-:W-:-:S03]  /*62b0*/  PRMT R11, R11, 0x5410, R4 ;  /* 0x000054100b0b7816 */ /* 0x000fc60000000004 */
[----:B------:R-:W-:Y:S08]  /*62c0*/  MUFU.EX2 R38, R38 ;  /* 0x0000002600267308 */ /* 0x000ff00000000800 */
[----:B------:R-:W2:Y:S01]  /*62d0*/  MUFU.EX2 R39, R39 ;  /* 0x0000002700277308 */ /* 0x000ea20000000800 */
[----:B---3--:R-:W-:Y:S01]  /*62e0*/  F2FP.SATFINITE.E4M3.F32.PACK_AB_MERGE_C R12, R37, R36, RZ ;  /* 0x00000024250c723e */ /* 0x008fe200048070ff */
[----:B------:R-:W-:-:S06]  /*62f0*/  FADD2 R20, R20.F32x2.HI_LO, R36.F32x2.HI_LO ;  /* 0x000000241414724b */ /* 0x000fcc0000000000 */
[----:B------:R-:W-:Y:S08]  /*6300*/  MUFU.EX2 R40, R40 ;  /* 0x0000002800287308 */ /* 0x000ff00000000800 */
[----:B------:R-:W3:Y:S01]  /*6310*/  MUFU.EX2 R41, R41 ;  /* 0x0000002900297308 */ /* 0x000ee20000000800 */
[----:B--2---:R-:W-:Y:S01]  /*6320*/  F2FP.SATFINITE.E4M3.F32.PACK_AB_MERGE_C R7, R39, R38, RZ ;  /* 0x000000262707723e */ /* 0x004fe200048070ff */
        /* <DEDUP_REMOVED lines=29> */
[----:B------:R-:W-:Y:S01]  /*6500*/  MUFU.EX2 R120, R120 ;  /* 0x0000007800787308 */ /* 0x000fe20000000800 */
[----:B------:R2:W-:Y:S01]  /*6510*/  STTM.x8 tmem[UR5], R8 ;  /* 0x00000008000079ed */ /* 0x0005e200081c0005 */
[----:B------:R-:W-:Y:S01]  /*6520*/  R2UR UR5, R153 ;  /* 0x00000000990572ca */ /* 0x000fe200000e0000 */
[----:B------:R-:W4:Y:S05]  /*6530*/  FENCE.VIEW.ASYNC.T ;  /* 0x00000000000073c6 */ /* 0x000f2a0000000200 */
[----:B------:R-:W5:Y:S01]  /*6540*/  MUFU.EX2 R121, R121 ;  /* 0x0000007900797308 */ /* 0x000f620000000800 */
[----:B---3--:R-:W-:Y:S01]  /*6550*/  F2FP.SATFINITE.E4M3.F32.PACK_AB_MERGE_C R4, R119, R118, RZ ;  /* 0x000000767704723e */ /* 0x008fe200048070ff */
[----:B------:R-:W-:-:S06]  /*6560*/  FADD2 R20, R20.F32x2.HI_LO, R118.F32x2.HI_LO ;  /* 0x000000761414724b */ /* 0x000fcc0000000000 */
[----:B------:R-:W-:Y:S08]  /*6570*/  MUFU.EX2 R122, R122 ;  /* 0x0000007a007a7308 */ /* 0x000ff00000000800 */
[----:B------:R-:W3:Y:S01]  /*6580*/  MUFU.EX2 R123, R123 ;  /* 0x0000007b007b7308 */ /* 0x000ee20000000800 */
[----:B-----5:R-:W-:Y:S01]  /*6590*/  F2FP.SATFINITE.E4M3.F32.PACK_AB_MERGE_C R7, R121, R120, RZ ;  /* 0x000000787907723e */ /* 0x020fe200048070ff */
[----:B------:R-:W-:-:S03]  /*65a0*/  FADD2 R2, R2.F32x2.HI_LO, R120.F32x2.HI_LO ;  /* 0x000000780202724b */ /* 0x000fc60000000000 */
[----:B------:R-:W-:-:S03]  /*65b0*/  PRMT R4, R4, 0x5410, R7 ;  /* 0x0000541004047816 */ /* 0x000fc60000000007 */
[----:B------:R-:W-:Y:S08]  /*65c0*/  MUFU.EX2 R124, R124 ;  /* 0x0000007c007c7308 */ /* 0x000ff00000000800 */
[----:B------:R-:W5:Y:S01]  /*65d0*/  MUFU.EX2 R125, R125 ;  /* 0x0000007d007d7308 */ /* 0x000f620000000800 */
[----:B---3--:R-:W-:Y:S01]  /*65e0*/  F2FP.SATFINITE.E4M3.F32.PACK_AB_MERGE_C R5, R123, R122, RZ ;  /* 0x0000007a7b05723e */ /* 0x008fe200048070ff */
[----:B------:R-:W-:-:S06]  /*65f0*/  FADD2 R22, R22.F32x2.HI_LO, R122.F32x2.HI_LO ;  /* 0x0000007a1616724b */ /* 0x000fcc0000000000 */
[----:B------:R-:W-:Y:S08]  /*6600*/  MUFU.EX2 R144, R144 ;  /* 0x0000009000907308 */ /* 0x000ff00000000800 */
[----:B------:R-:W2:Y:S01]  /*6610*/  MUFU.EX2 R145, R145 ;  /* 0x0000009100917308 */ /* 0x000ea20000000800 */
[----:B-----5:R-:W-:Y:S01]  /*6620*/  F2FP.SATFINITE.E4M3.F32.PACK_AB_MERGE_C R6, R125, R124, RZ ;  /* 0x0000007c7d06723e */ /* 0x020fe200048070ff */
[----:B------:R-:W-:-:S03]  /*6630*/  FADD2 R24, R24.F32x2.HI_LO, R124.F32x2.HI_LO ;  /* 0x0000007c1818724b */ /* 0x000fc60000000000 */
[----:B------:R-:W-:-:S03]  /*6640*/  PRMT R5, R5, 0x5410, R6 ;  /* 0x0000541005057816 */ /* 0x000fc60000000006 */
[----:B------:R-:W-:Y:S08]  /*6650*/  MUFU.EX2 R150, R150 ;  /* 0x0000009600967308 */ /* 0x000ff00000000800 */
[----:B------:R-:W3:Y:S01]  /*6660*/  MUFU.EX2 R151, R151 ;  /* 0x0000009700977308 */ /* 0x000ee20000000800 */
[----:B--2---:R-:W-:-:S07]  /*6670*/  F2FP.SATFINITE.E4M3.F32.PACK_AB_MERGE_C R9, R145, R144, RZ ;  /* 0x000000909109723e */ /* 0x004fce00048070ff */
[----:B------:R-:W-:Y:S08]  /*6680*/  MUFU.EX2 R126, R126 ;  /* 0x0000007e007e7308 */ /* 0x000ff00000000800 */
[----:B------:R-:W2:Y:S01]  /*6690*/  MUFU.EX2 R127, R127 ;  /* 0x0000007f007f7308 */ /* 0x000ea20000000800 */
[----:B---3--:R-:W-:-:S04]  /*66a0*/  F2FP.SATFINITE.E4M3.F32.PACK_AB_MERGE_C R12, R151, R150, RZ ;  /* 0x00000096970c723e */ /* 0x008fc800048070ff */
[----:B------:R-:W-:Y:S01]  /*66b0*/  PRMT R9, R9, 0x5410, R12 ;  /* 0x0000541009097816 */ /* 0x000fe2000000000c */
[----:B------:R-:W-:Y:S02]  /*66c0*/  IMAD.MOV.U32 R12, RZ, RZ, 0x1 ;  /* 0x00000001ff0c7424 */ /* 0x000fe400078e00ff */
[----:B------:R-:W-:Y:S02]  /*66d0*/  MUFU.EX2 R128, R128 ;  /* 0x0000008000807308 */ /* 0x000fe40000000800 */
[----:B----4-:R1:W-:Y:S06]  /*66e0*/  SYNCS.ARRIVE.TRANS64.ART0 RZ, [UR4+0x98], R12 ;  /* 0x0000980cffff79a7 */ /* 0x0103ec0008500004 */
        /* <DEDUP_REMOVED lines=41> */
[----:B------:R-:W-:Y:S01]  /*6980*/  FADD2 R22, R22.F32x2.HI_LO, R32.F32x2.HI_LO ;  /* 0x000000201616724b */ /* 0x000fe20000000000 */
[----:B---3--:R-:W-:Y:S01]  /*6990*/  F2FP.SATFINITE.E4M3.F32.PACK_AB_MERGE_C R14, R35, R34, RZ ;  /* 0x00000022230e723e */ /* 0x008fe200048070ff */
[----:B------:R-:W-:-:S03]  /*69a0*/  FADD2 R24, R24.F32x2.HI_LO, R34.F32x2.HI_LO ;  /* 0x000000221818724b */ /* 0x000fc60000000000 */
[----:B------:R-:W-:Y:S01]  /*69b0*/  PRMT R11, R11, 0x5410, R14 ;  /* 0x000054100b0b7816 */ /* 0x000fe2000000000e */
[----:B------:R-:W-:-:S03]  /*69c0*/  FADD2 R22, R22.F32x2.HI_LO, R24.F32x2.HI_LO ;  /* 0x000000181616724b */ /* 0x000fc60000000000 */
[----:B------:R1:W-:Y:S01]  /*69d0*/  STTM.x8 tmem[UR5], R4 ;  /* 0x00000004000079ed */ /* 0x0003e200081c0005 */
[----:B------:R-:W2:Y:S02]  /*69e0*/  FENCE.VIEW.ASYNC.T ;  /* 0x00000000000073c6 */ /* 0x000ea40000000200 */
[----:B--2---:R-:W-:Y:S01]  /*69f0*/  NOP ;  /* 0x0000000000007918 */ /* 0x004fe20000000000 */
[----:B------:R1:W-:Y:S01]  /*6a00*/  @P0 SYNCS.ARRIVE.TRANS64.ART0 RZ, [UR4+0xa0], R12 ;  /* 0x0000a00cffff09a7 */ /* 0x0003e20008500004 */
[----:B------:R-:W-:Y:S01]  /*6a10*/  FADD2 R2, R2.F32x2.HI_LO, R22.F32x2.HI_LO ;  /* 0x000000160202724b */ /* 0x000fe20000000000 */
[----:B------:R-:W2:Y:S02]  /*6a20*/  SYNCS.PHASECHK.TRANS64.TRYWAIT P0, [UR4+0xc8], RZ ;  /* 0x0000c8ffff0075a7 */ /* 0x000ea40008001104 */
[----:B-12---:R-:W-:Y:S05]  /*6a30*/  @!P0 BRA `(.L_x_43) ;  /* 0x0000004400fc8947 */ /* 0x006fea0003800000 */
.L_x_103:
[----:B------:R-:W-:Y:S01]  /*6a40*/  FADD R156, R2, R3 ;  /* 0x00000003029c7221 */ /* 0x000fe20000000000 */
[----:B------:R-:W-:Y:S01]  /*6a50*/  MOV R155, 0x1 ;  /* 0x00000001009b7802 */ /* 0x000fe20000000f00 */
[----:B------:R-:W-:Y:S06]  /*6a60*/  BRA.U !UP0, `(.L_x_44) ;  /* 0x0000001d08747547 */ /* 0x000fec000b800000 */
[----:B------:R-:W2:Y:S01]  /*6a70*/  S2R R150, SR_TID.X ;  /* 0x0000000000967919 */ /* 0x000ea20000002100 */
[----:B------:R-:W-:Y:S02]  /*6a80*/  HFMA2 R151, -RZ, RZ, 0, 5.9604644775390625e-08 ;  /* 0x00000001ff977431 */ /* 0x000fe400000001ff */
[----:B------:R-:W-:Y:S01]  /*6a90*/  IMAD.MOV.U32 R157, RZ, RZ, R154 ;  /* 0x000000ffff9d7224 */ /* 0x000fe200078e009a */
[----:B------:R-:W-:Y:S01]  /*6aa0*/  MOV R155, 0x1 ;  /* 0x00000001009b7802 */ /* 0x000fe20000000f00 */
[----:B------:R-:W-:Y:S01]  /*6ab0*/  UIADD3 UR8, UPT, UPT, -UR6, URZ, URZ ;  /* 0x000000ff06087290 */ /* 0x000fe2000fffe1ff */
[----:B------:R-:W-:Y:S01]  /*6ac0*/  UMOV UR7, URZ ;  /* 0x000000ff00077c82 */ /* 0x000fe20008000000 */
[----:B--2---:R-:W-:-:S05]  /*6ad0*/  IMAD.SHL.U32 R150, R150, 0x4, RZ ;  /* 0x0000000496967824 */ /* 0x004fca00078e00ff */
[----:B------:R-:W-:-:S07]  /*6ae0*/  LOP3.LUT R150, R150, 0x1fc, RZ, 0xc0, !PT ;  /* 0x000001fc96967812 */ /* 0x000fce00078ec0ff */
.L_x_47:
[----:B-1----:R-:W-:Y:S02]  /*6af0*/  SHF.L.U32 R4, R151, 0x1f, RZ ;  /* 0x0000001f97047819 */ /* 0x002fe400000006ff */
[----:B------:R-:W-:Y:S02]  /*6b00*/  R2UR UR5, R132 ;  /* 0x00000000840572ca */ /* 0x000fe400000e0000 */
[----:B------:R-:W1:Y:S02]  /*6b10*/  SYNCS.PHASECHK.TRANS64.TRYWAIT P0, [UR4+0x90], R4 ;  /* 0x00009004ff0075a7 */ /* 0x000e640008001104 */
[----:B-1----:R-:W-:Y:S11]  /*6b20*/  @!P0 BRA `(.L_x_45) ;  /* 0x0000004400d88947 */ /* 0x002ff60003800000 */
.L_x_105:
[----:B------:R-:W2:Y:S01]  /*6b30*/  LDTM.x32 R100, tmem[UR5] ;  /* 0x00000005006479ee */ /* 0x000ea200082c0000 */
[----:B------:R-:W-:Y:S01]  /*6b40*/  R2UR UR5, R133 ;  /* 0x00000000850572ca */ /* 0x000fe200000e0000 */
[----:B------:R-:W3:Y:S01]  /*6b50*/  LDC R158, c[0x0][0x600] ;  /* 0x00018000ff9e7b82 */ /* 0x000ee20000000800 */
[----:B------:R-:W-:-:S11]  /*6b60*/  R2UR UR6, R140 ;  /* 0x000000008c0672ca */ /* 0x000fd600000e0000 */
[----:B------:R-:W4:Y:S01]  /*6b70*/  LDTM.x32 R68, tmem[UR5] ;  /* 0x00000005004479ee */ /* 0x000f2200082c0000 */
[----:B------:R-:W-:Y:S01]  /*6b80*/  R2UR UR5, R141 ;  /* 0x000000008d0572ca */ /* 0x000fe200000e0000 */
[----:B------:R-:W5:Y:S01]  /*6b90*/  LDTM.x32 R36, tmem[UR6] ;  /* 0x00000006002479ee */ /* 0x000f6200082c0000 */
[----:B--2---:R-:W-:Y:S02]  /*6ba0*/  FMNMX3 R3, R157, R100, R101, !PT ;  /* 0x000000649d037276 */ /* 0x004fe40007800065 */
[----:B-1----:R-:W-:Y:S02]  /*6bb0*/  FMNMX R2, R102, R103, !PT ;  /* 0x0000006766027209 */ /* 0x002fe40007800000 */
[----:B------:R-:W-:-:S07]  /*6bc0*/  FMNMX R135, R104, R105, !PT ;  /* 0x0000006968877209 */ /* 0x000fce0007800000 */
[----:B------:R-:W1:Y:S01]  /*6bd0*/  LDTM.x32 R4, tmem[UR5] ;  /* 0x00000005000479ee */ /* 0x000e6200082c0000 */
[----:B------:R-:W-:Y:S02]  /*6be0*/  FMNMX R134, R106, R107, !PT ;  /* 0x0000006b6a867209 */ /* 0x000fe40007800000 */
        /* <DEDUP_REMOVED lines=10> */
[----:B----4-:R-:W-:-:S02]  /*6c90*/  FMNMX3 R3, R3, R68, R69, !PT ;  /* 0x0000004403037276 */ /* 0x010fc40007800045 */
        /* <DEDUP_REMOVED lines=15> */
[----:B-----5:R-:W-:Y:S02]  /*6d90*/  FMNMX3 R3, R3, R36, R37, !PT ;  /* 0x0000002403037276 */ /* 0x020fe40007800025 */
        /* <DEDUP_REMOVED lines=15> */
[----:B-1----:R-:W-:Y:S02]  /*6e90*/  FMNMX3 R3, R3, R4, R5, !PT ;  /* 0x0000000403037276 */ /* 0x002fe40007800005 */
        /* <DEDUP_REMOVED lines=15> */
[----:B------:R-:W-:-:S02]  /*6f90*/  FMNMX R2, R3, R2, !PT ;  /* 0x0000000203027209 */ /* 0x000fc40007800000 */
[----:B------:R-:W-:Y:S02]  /*6fa0*/  FMNMX3 R135, R135, R32, R33, !PT ;  /* 0x0000002087877276 */ /* 0x000fe40007800021 */
[----:B------:R-:W-:Y:S02]  /*6fb0*/  FMNMX3 R134, R134, R34, R35, !PT ;  /* 0x0000002286867276 */ /* 0x000fe40007800023 */
[----:B------:R-:W-:Y:S02]  /*6fc0*/  R2UR UR5, R140 ;  /* 0x000000008c0572ca */ /* 0x000fe400000e0000 */
[----:B------:R-:W-:-:S04]  /*6fd0*/  FMNMX3 R154, R2, R135, R134, !PT ;  /* 0x00000087029a7276 */ /* 0x000fc80007800086 */
[----:B------:R-:W-:-:S04]  /*6fe0*/  FSETP.NEU.AND P0, PT, R154, -INF , PT ;  /* 0xff8000009a00780b */ /* 0x000fc80003f0d000 */
[----:B------:R-:W-:Y:S02]  /*6ff0*/  FSEL R2, R154, RZ, P0 ;  /* 0x000000ff9a027208 */ /* 0x000fe40000000000 */
[----:B------:R-:W-:-:S03]  /*7000*/  ELECT P0, URZ, PT ;  /* 0x0000000000ff782f */ /* 0x000fc60003800000 */
[----:B------:R-:W-:-:S04]  /*7010*/  FADD R161, -R2, R157 ;  /* 0x0000009d02a17221 */ /* 0x000fc80000000100 */
[----:B---3--:R-:W-:-:S05]  /*7020*/  FMUL R161, R161, R158 ;  /* 0x0000009ea1a17220 */ /* 0x008fca0000400000 */
[----:B------:R-:W-:Y:S02]  /*7030*/  FSETP.GE.AND P1, PT, R161, -4, PT ;  /* 0xc0800000a100780b */ /* 0x000fe40003f26000 */
[----:B------:R-:W1:Y:S02]  /*7040*/  MUFU.EX2 R161, R161 ;  /* 0x000000a100a17308 */ /* 0x000e640000000800 */
[C---:B------:R-:W-:Y:S02]  /*7050*/  FSEL R159, R157.reuse, R2, P1 ;  /* 0x000000029d9f7208 */ /* 0x040fe40000800000 */
[----:B------:R-:W-:-:S03]  /*7060*/  FSEL R154, R157, R154, P1 ;  /* 0x0000009a9d9a7208 */ /* 0x000fc60000800000 */
[----:B------:R-:W-:-:S04]  /*7070*/  FFMA R159, -R159, R158, 8 ;  /* 0x410000009f9f7423 */ /* 0x000fc8000000019e */
[-CC-:B------:R-:W-:Y:S02]  /*7080*/  FFMA2 R2, R100.F32x2.HI_LO, R158.reuse.F32, R159.reuse.F32 ;  /* 0x0000009e64027249 */ /* 0x180fe4000120009f */
[-CC-:B------:R-:W-:Y:S02]  /*7090*/  FFMA2 R134, R102.F32x2.HI_LO, R158.reuse.F32, R159.reuse.F32 ;  /* 0x0000009e66867249 */ /* 0x180fe4000120009f */
[-CC-:B------:R-:W-:Y:S02]  /*70a0*/  FFMA2 R136, R104.F32x2.HI_LO, R158.reuse.F32, R159.reuse.F32 ;  /* 0x0000009e68887249 */ /* 0x180fe4000120009f */
[-CC-:B------:R-:W-:Y:S01]  /*70b0*/  FFMA2 R138, R106.F32x2.HI_LO, R158.reuse.F32, R159.reuse.F32 ;  /* 0x0000009e6a8a7249 */ /* 0x180fe2000120009f */
[----:B------:R-:W-:Y:S01]  /*70c0*/  MUFU.EX2 R2, R2 ;  /* 0x0000000200027308 */ /* 0x000fe20000000800 */
[-CC-:B------:R-:W-:Y:S01]  /*70d0*/  FFMA2 R108, R108.F32x2.HI_LO, R158.reuse.F32, R159.reuse.F32 ;  /* 0x0000009e6c6c7249 */ /* 0x180fe2000120009f */
[----:B-1----:R-:W-:Y:S01]  /*70e0*/  FSEL R161, R161, 1, !P1 ;  /* 0x3f800000a1a17808 */ /* 0x002fe20004800000 */
[----:B------:R-:W-:-:S02]  /*70f0*/  FFMA2 R110, R110.F32x2.HI_LO, R158.F32, R159.F32 ;  /* 0x0000009e6e6e7249 */ /* 0x000fc4000120009f */
[-CC-:B------:R-:W-:Y:S02]  /*7100*/  FFMA2 R112, R112.F32x2.HI_LO, R158.reuse.F32, R159.reuse.F32 ;  /* 0x0000009e70707249 */ /* 0x180fe4000120009f */
[-CC-:B------:R-:W-:Y:S01]  /*7110*/  FFMA2 R114, R114.F32x2.HI_LO, R158.reuse.F32, R159.reuse.F32 ;  /* 0x0000009e72727249 */ /* 0x180fe2000120009f */
[----:B------:R-:W1:Y:S01]  /*7120*/  MUFU.EX2 R3, R3 ;  /* 0x0000000300037308 */ /* 0x000e620000000800 */
[-CC-:B------:R-:W-:Y:S01]  /*7130*/  FFMA2 R116, R116.F32x2.HI_LO, R158.reuse.F32, R159.reuse.F32 ;  /* 0x0000009e74747249 */ /* 0x180fe2000120009f */
[----:B------:R2:W-:Y:S01]  /*7140*/  STS [R150+UR4+0x10c], R161 ;  /* 0x00010ca196007988 */ /* 0x0005e20008000804 */
[-CC-:B------:R-:W-:Y:S02]  /*7150*/  FFMA2 R118, R118.F32x2.HI_LO, R158.reuse.F32, R159.reuse.F32 ;  /* 0x0000009e76767249 */ /* 0x180fe4000120009f */
[-CC-:B------:R-:W-:Y:S02]  /*7160*/  FFMA2 R120, R120.F32x2.HI_LO, R158.reuse.F32, R159.reuse.F32 ;  /* 0x0000009e78787249 */ /* 0x180fe4000120009f */
[-CC-:B------:R-:W-:Y:S01]  /*7170*/  FFMA2 R122, R122.F32x2.HI_LO, R158.reuse.F32, R159.reuse.F32 ;  /* 0x0000009e7a7a7249 */ /* 0x180fe2000120009f */
[----:B------:R-:W-:Y:S01]  /*7180*/  MUFU.EX2 R134, R134 ;  /* 0x0000008600867308 */ /* 0x000fe20000000800 */
[----:B------:R-:W-:-:S02]  /*7190*/  FFMA2 R124, R124.F32x2.HI_LO, R158.F32, R159.F32 ;  /* 0x0000009e7c7c7249 */ /* 0x000fc4000120009f */
[-CC-:B------:R-:W-:Y:S02]  /*71a0*/  FFMA2 R126, R126.F32x2.HI_LO, R158.reuse.F32, R159.reuse.F32 ;  /* 0x0000009e7e7e7249 */ /* 0x180fe4000120009f */
[-CC-:B------:R-:W-:Y:S02]  /*71b0*/  FFMA2 R128, R128.F32x2.HI_LO, R158.reuse.F32, R159.reuse.F32 ;  /* 0x0000009e80807249 */ /* 0x180fe4000120009f */
[--C-:B------:R-:W-:Y:S01]  /*71c0*/  FFMA2 R130, R130.F32x2.HI_LO, R158.F32, R159.reuse.F32 ;  /* 0x0000009e82827249 */ /* 0x100fe2000120009f */
[----:B------:R-:W3:Y:S01]  /*71d0*/  MUFU.EX2 R135, R135 ;  /* 0x0000008700877308 */ /* 0x000ee20000000800 */
[----:B-1----:R-:W-:Y:S01]  /*71e0*/  F2FP.SATFINITE.E4M3.F32.PACK_AB_MERGE_C R100, R3, R2, RZ ;  /* 0x000000020364723e */ /* 0x002fe200048070ff */
[-CC-:B------:R-:W-:Y:S02]  /*71f0*/  FFMA2 R146, R70.F32x2.HI_LO, R158.reuse.F32, R159.reuse.F32 ;  /* 0x0000009e46927249 */ /* 0x180fe4000120009f */
[-CC-:B------:R-:W-:Y:S02]  /*7200*/  FFMA2 R148, R72.F32x2.HI_LO, R158.reuse.F32, R159.reuse.F32 ;  /* 0x0000009e48947249 */ /* 0x180fe4000120009f */
[----:B------:R-:W-:-:S02]  /*7210*/  FFMA2 R76, R76.F32x2.HI_LO, R158.F32, R159.F32 ;  /* 0x0000009e4c4c7249 */ /* 0x000fc4000120009f */
[----:B------:R-:W-:Y:S01]  /*7220*/  MUFU.EX2 R136, R136 ;  /* 0x0000008800887308 */ /* 0x000fe20000000800 */
[-CC-:B------:R-:W-:Y:S02]  /*7230*/  FFMA2 R78, R78.F32x2.HI_LO, R158.reuse.F32, R159.reuse.F32 ;  /* 0x0000009e4e4e7249 */ /* 0x180fe4000120009f */
[-CC-:B------:R-:W-:Y:S02]  /*7240*/  FFMA2 R74, R74.F32x2.HI_LO, R158.reuse.F32, R159.reuse.F32 ;  /* 0x0000009e4a4a7249 */ /* 0x180fe4000120009f */
[-CC-:B------:R-:W-:Y:S02]  /*7250*/  FFMA2 R80, R80.F32x2.HI_LO, R158.reuse.F32, R159.reuse.F32 ;  /* 0x0000009e50507249 */ /* 0x180fe4000120009f */
[--C-:B------:R-:W-:Y:S01]  /*7260*/  FFMA2 R82, R82.F32x2.HI_LO, R158.F32, R159.reuse.F32 ;  /* 0x0000009e52527249 */ /* 0x100fe2000120009f */
[----:B------:R-:W1:Y:S01]  /*7270*/  MUFU.EX2 R137, R137 ;  /* 0x0000008900897308 */ /* 0x000e620000000800 */
[----:B---3--:R-:W-:Y:S01]  /*7280*/  F2FP.SATFINITE.E4M3.F32.PACK_AB_MERGE_C R103, R135, R134, RZ ;  /* 0x000000868767723e */ /* 0x008fe200048070ff */
        /* <DEDUP_REMOVED lines=9> */
[----:B------:R-:W3:Y:S01]  /*7320*/  MUFU.EX2 R139, R139 ;  /* 0x0000008b008b7308 */ /* 0x000ee20000000800 */
[----:B-1----:R-:W-:Y:S01]  /*7330*/  F2FP.SATFINITE.E4M3.F32.PACK_AB_MERGE_C R101, R137, R136, RZ ;  /* 0x000000888965723e */ /* 0x002fe200048070ff */
[----:B------:R-:W-:-:S02]  /*7340*/  FFMA2 R98, R98.F32x2.HI_LO, R158.F32, R159.F32 ;  /* 0x0000009e62627249 */ /* 0x000fc4000120009f */
[-CC-:B------:R-:W-:Y:S02]  /*7350*/  FFMA2 R44, R44.F32x2.HI_LO, R158.reuse.F32, R159.reuse.F32 ;  /* 0x0000009e2c2c7249 */ /* 0x180fe4000120009f */
[-CC-:B------:R-:W-:Y:S02]  /*7360*/  FFMA2 R46, R46.F32x2.HI_LO, R158.reuse.F32, R159.reuse.F32 ;  /* 0x0000009e2e2e7249 */ /* 0x180fe4000120009f */
        /* <DEDUP_REMOVED lines=8> */
[-CC-:B------:R-:W-:Y:S01]  /*73f0*/  FFMA2 R56, R56.F32x2.HI_LO, R158.reuse.F32, R159.reuse.F32 ;  /* 0x0000009e38387249 */ /* 0x180fe2000120009f */
        /* <DEDUP_REMOVED lines=26> */
[----:B------:R-:W-:-:S03]  /*75a0*/  FFMA2 R34, R34.F32x2.HI_LO, R158.F32, R159.F32 ;  /* 0x0000009e22227249 */ /* 0x000fc6000120009f */
[----:B------:R-:W3:Y:S01]  /*75b0*/  MUFU.EX2 R115, R115 ;  /* 0x0000007300737308 */ /* 0x000ee20000000800 */
[----:B-1----:R-:W-:-:S07]  /*75c0*/  F2FP.SATFINITE.E4M3.F32.PACK_AB_MERGE_C R103, R113, R112, RZ ;  /* 0x000000707167723e */ /* 0x002fce00048070ff */
[----:B------:R-:W-:Y:S08]  /*75d0*/  MUFU.EX2 R116, R116 ;  /* 0x0000007400747308 */ /* 0x000ff00000000800 */
[----:B------:R-:W1:Y:S01]  /*75e0*/  MUFU.EX2 R117, R117 ;  /* 0x0000007500757308 */ /* 0x000e620000000800 */
[----:B---3--:R-:W-:-:S04]  /*75f0*/  F2FP.SATFINITE.E4M3.F32.PACK_AB_MERGE_C R104, R115, R114, RZ ;  /* 0x000000727368723e */ /* 0x008fc800048070ff */
[----:B------:R-:W-:-:S03]  /*7600*/  PRMT R103, R103, 0x5410, R104 ;  /* 0x0000541067677816 */ /* 0x000fc60000000068 */
[----:B------:R-:W-:Y:S08]  /*7610*/  MUFU.EX2 R118, R118 ;  /* 0x0000007600767308 */ /* 0x000ff00000000800 */
        /* <DEDUP_REMOVED lines=17> */
[----:B------:R-:W-:Y:S01]  /*7730*/  MUFU.EX2 R130, R130 ;  /* 0x0000008200827308 */ /* 0x000fe20000000800 */
[----:B---3--:R-:W-:-:S04]  /*7740*/  F2FP.SATFINITE.E4M3.F32.PACK_AB_MERGE_C R107, R127, R126, RZ ;  /* 0x0000007e7f6b723e */ /* 0x008fc800048070ff */
[----:B------:R-:W-:-:S03]  /*7750*/  PRMT R106, R106, 0x5410, R107 ;  /* 0x000054106a6a7816 */ /* 0x000fc6000000006b */
[----:B------:R-:W1:Y:S08]  /*7760*/  MUFU.EX2 R131, R131 ;  /* 0x0000008300837308 */ /* 0x000e700000000800 */
[----:B------:R-:W3:Y:S08]  /*7770*/  MUFU.EX2 R129, R129 ;  /* 0x0000008100817308 */ /* 0x000ef00000000800 */
[----:B------:R-:W-:Y:S01]  /*7780*/  MUFU.EX2 R146, R146 ;  /* 0x0000009200927308 */ /* 0x000fe20000000800 */
[----:B-1----:R-:W-:-:S07]  /*7790*/  F2FP.SATFINITE.E4M3.F32.PACK_AB_MERGE_C R144, R131, R130, RZ ;  /* 0x000000828390723e */ /* 0x002fce00048070ff */
[----:B------:R-:W1:Y:S01]  /*77a0*/  MUFU.EX2 R147, R147 ;  /* 0x0000009300937308 */ /* 0x000e620000000800 */
[----:B---3--:R-:W-:-:S04]  /*77b0*/  F2FP.SATFINITE.E4M3.F32.PACK_AB_MERGE_C R107, R129, R128, RZ ;  /* 0x00000080816b723e */ /* 0x008fc800048070ff */
[----:B------:R-:W-:Y:S01]  /*77c0*/  PRMT R107, R107, 0x5410, R144 ;  /* 0x000054106b6b7816 */ /* 0x000fe20000000090 */
[----:B------:R-:W-:Y:S01]  /*77d0*/  FFMA2 R144, R68.F32x2.HI_LO, R158.F32, R159.F32 ;  /* 0x0000009e44907249 */ /* 0x000fe2000120009f */
[----:B------:R2:W-:Y:S06]  /*77e0*/  BAR.ARV R142, 0x40 ;  /* 0x0001008e0000751d */ /* 0x0005ec0000002000 */
[----:B------:R-:W-:Y:S01]  /*77f0*/  MUFU.EX2 R144, R144 ;  /* 0x0000009000907308 */ /* 0x000fe20000000800 */
[----:B------:R3:W-:Y:S01]  /*7800*/  STTM.x8 tmem[UR5], R100 ;  /* 0x00000064000079ed */ /* 0x0007e200081c0005 */
[----:B------:R-:W-:-:S02]  /*7810*/  R2UR UR5, R143 ;  /* 0x000000008f0572ca */ /* 0x000fc400000e0000 */
[----:B-1----:R-:W-:-:S04]  /*7820*/  F2FP.SATFINITE.E4M3.F32.PACK_AB_MERGE_C R69, R147, R146, RZ ;  /* 0x000000929345723e */ /* 0x002fc800048070ff */
[----:B------:R-:W1:Y:S08]  /*7830*/  MUFU.EX2 R145, R145 ;  /* 0x0000009100917308 */ /* 0x000e700000000800 */
[----:B------:R-:W-:Y:S08]  /*7840*/  MUFU.EX2 R148, R148 ;  /* 0x0000009400947308 */ /* 0x000ff00000000800 */
[----:B------:R-:W4:Y:S01]  /*7850*/  MUFU.EX2 R149, R149 ;  /* 0x0000009500957308 */ /* 0x000f220000000800 */
[----:B-1----:R-:W-:-:S04]  /*7860*/  F2FP.SATFINITE.E4M3.F32.PACK_AB_MERGE_C R68, R145, R144, RZ ;  /* 0x000000909144723e */ /* 0x002fc800048070ff */
[----:B------:R-:W-:-:S03]  /*7870*/  PRMT R68, R68, 0x5410, R69 ;  /* 0x0000541044447816 */ /* 0x000fc60000000045 */
[----:B------:R-:W-:Y:S01]  /*7880*/  MUFU.EX2 R76, R76 ;  /* 0x0000004c004c7308 */ /* 0x000fe20000000800 */
[----:B---3--:R-:W-:-:S07]  /*7890*/  FFMA2 R104, R38.F32x2.HI_LO, R158.F32, R159.F32 ;  /* 0x0000009e26687249 */ /* 0x008fce000120009f */
[----:B------:R-:W-:Y:S01]  /*78a0*/  MUFU.EX2 R100, R74 ;  /* 0x0000004a00647308 */ /* 0x000fe20000000800 */
[----:B----4-:R-:W-:Y:S01]  /*78b0*/  F2FP.SATFINITE.E4M3.F32.PACK_AB_MERGE_C R69, R149, R148, RZ ;  /* 0x000000949545723e */ /* 0x010fe200048070ff */
[----:B------:R-:W-:-:S06]  /*78c0*/  FFMA2 R106, R40.F32x2.HI_LO, R158.F32, R159.F32 ;  /* 0x0000009e286a7249 */ /* 0x000fcc000120009f */
[----:B------:R-:W1:Y:S08]  /*78d0*/  MUFU.EX2 R101, R75 ;  /* 0x0000004b00657308 */ /* 0x000e700000000800 */
[----:B------:R-:W3:Y:S08]  /*78e0*/  MUFU.EX2 R77, R77 ;  /* 0x0000004d004d7308 */ /* 0x000ef00000000800 */
[----:B------:R-:W-:Y:S01]  /*78f0*/  MUFU.EX2 R78, R78 ;  /* 0x0000004e004e7308 */ /* 0x000fe20000000800 */
[----:B-1----:R-:W-:-:S04]  /*7900*/  F2FP.SATFINITE.E4M3.F32.PACK_AB_MERGE_C R72, R101, R100, RZ ;  /* 0x000000646548723e */ /* 0x002fc800048070ff */
[----:B------:R-:W-:-:S03]  /*7910*/  PRMT R69, R69, 0x5410, R72 ;  /* 0x0000541045457816 */ /* 0x000fc60000000048 */
[----:B------:R-:W1:Y:S01]  /*7920*/  MUFU.EX2 R79, R79 ;  /* 0x0000004f004f7308 */ /* 0x000e620000000800 */
[----:B---3--:R-:W-:-:S07]  /*7930*/  F2FP.SATFINITE.E4M3.F32.PACK_AB_MERGE_C R70, R77, R76, RZ ;  /* 0x0000004c4d46723e */ /* 0x008fce00048070ff */
[----:B------:R-:W-:Y:S08]  /*7940*/  MUFU.EX2 R80, R80 ;  /* 0x0000005000507308 */ /* 0x000ff00000000800 */
[----:B------:R-:W3:Y:S01]  /*7950*/  MUFU.EX2 R81, R81 ;  /* 0x0000005100517308 */ /* 0x000ee20000000800 */
[----:B-1----:R-:W-:-:S04]  /*7960*/  F2FP.SATFINITE.E4M3.F32.PACK_AB_MERGE_C R71, R79, R78, RZ ;  /* 0x0000004e4f47723e */ /* 0x002fc800048070ff */
[----:B------:R-:W-:-:S03]  /*7970*/  PRMT R70, R70, 0x5410, R71 ;  /* 0x0000541046467816 */ /* 0x000fc60000000047 */
[----:B------:R-:W-:Y:S08]  /*7980*/  MUFU.EX2 R82, R82 ;  /* 0x0000005200527308 */ /* 0x000ff00000000800 */
        /* <DEDUP_REMOVED lines=24> */
[----:B------:R-:W-:Y:S01]  /*7b10*/  MUFU.EX2 R98, R98 ;  /* 0x0000006200627308 */ /* 0x000fe20000000800 */
[----:B-1----:R-:W-:-:S04]  /*7b20*/  F2FP.SATFINITE.E4M3.F32.PACK_AB_MERGE_C R75, R95, R94, RZ ;  /* 0x0000005e5f4b723e */ /* 0x002fc800048070ff */
        /* <DEDUP_REMOVED lines=8> */
[----:B------:R-:W-:Y:S02]  /*7bb0*/  FFMA2 R102, R36.F32x2.HI_LO, R158.F32, R159.F32 ;  /* 0x0000009e24667249 */ /* 0x000fe4000120009f */
[----:B------:R-:W-:Y:S01]  /*7bc0*/  MUFU.EX2 R106, R106 ;  /* 0x0000006a006a7308 */ /* 0x000fe20000000800 */
[----:B------:R3:W-:Y:S01]  /*7bd0*/  STTM.x8 tmem[UR5], R68 ;  /* 0x00000044000079ed */ /* 0x0007e200081c0005 */
[----:B------:R-:W-:-:S06]  /*7be0*/  R2UR UR5, R152 ;  /* 0x00000000980572ca */ /* 0x000fcc00000e0000 */
[----:B------:R-:W-:Y:S01]  /*7bf0*/  MUFU.EX2 R102, R102 ;  /* 0x0000006600667308 */ /* 0x000fe20000000800 */
[----:B-1----:R-:W-:-:S07]  /*7c00*/  F2FP.SATFINITE.E4M3.F32.PACK_AB_MERGE_C R37, R105, R104, RZ ;  /* 0x000000686925723e */ /* 0x002fce00048070ff */
[----:B------:R-:W1:Y:S08]  /*7c10*/  MUFU.EX2 R103, R103 ;  /* 0x0000006700677308 */ /* 0x000e700000000800 */
[----:B------:R-:W4:Y:S08]  /*7c20*/  MUFU.EX2 R107, R107 ;  /* 0x0000006b006b7308 */ /* 0x000f300000000800 */
[----:B------:R-:W-:Y:S01]  /*7c30*/  MUFU.EX2 R44, R44 ;  /* 0x0000002c002c7308 */ /* 0x000fe20000000800 */
[----:B-1----:R-:W-:-:S04]  /*7c40*/  F2FP.SATFINITE.E4M3.F32.PACK_AB_MERGE_C R36, R103, R102, RZ ;  /* 0x000000666724723e */ /* 0x002fc800048070ff */
[----:B------:R-:W-:Y:S01]  /*7c50*/  PRMT R36, R36, 0x5410, R37 ;  /* 0x0000541024247816 */ /* 0x000fe20000000025 */
[--C-:B---3--:R-:W-:Y:S02]  /*7c60*/  FFMA2 R72, R6.F32x2.HI_LO, R158.F32, R159.reuse.F32 ;  /* 0x0000009e06487249 */ /* 0x108fe4000120009f */
        /* <DEDUP_REMOVED lines=52> */
[----:B------:R-:W-:Y:S01]  /*7fb0*/  R2UR UR5, R153 ;  /* 0x00000000990572ca */ /* 0x000fe200000e0000 */
[----:B------:R-:W4:Y:S05]  /*7fc0*/  FENCE.VIEW.ASYNC.T ;  /* 0x00000000000073c6 */ /* 0x000f2a0000000200 */
[----:B------:R-:W-:Y:S01]  /*7fd0*/  MUFU.EX2 R70, R70 ;  /* 0x0000004600467308 */ /* 0x000fe20000000800 */
[----:B-1----:R-:W-:-:S07]  /*7fe0*/  F2FP.SATFINITE.E4M3.F32.PACK_AB_MERGE_C R7, R73, R72, RZ ;  /* 0x000000484907723e */ /* 0x002fce00048070ff */
[----:B------:R-:W1:Y:S08]  /*7ff0*/  MUFU.EX2 R71, R71 ;  /* 0x0000004700477308 */ /* 0x000e700000000800 */
[----:B------:R-:W5:Y:S08]  /*8000*/  MUFU.EX2 R75, R75 ;  /* 0x0000004b004b7308 */ /* 0x000f700000000800 */
[----:B------:R-:W-:Y:S01]  /*8010*/  MUFU.EX2 R12, R12 ;  /* 0x0000000c000c7308 */ /* 0x000fe20000000800 */
[----:B-1----:R-:W-:-:S04]  /*8020*/  F2FP.SATFINITE.E4M3.F32.PACK_AB_MERGE_C R4, R71, R70, RZ ;  /* 0x000000464704723e */ /* 0x002fc800048070ff */
[----:B------:R-:W-:Y:S01]  /*8030*/  PRMT R4, R4, 0x5410, R7 ;  /* 0x0000541004047816 */ /* 0x000fe20000000007 */
[----:B---3--:R-:W-:Y:S02]  /*8040*/  IMAD.U32 R39, R155, -0x80000000, RZ ;  /* 0x800000009b277824 */ /* 0x008fe400078e00ff */
[----:B------:R-:W-:Y:S01]  /*8050*/  MUFU.EX2 R36, R10 ;  /* 0x0000000a00247308 */ /* 0x000fe20000000800 */
[----:B-----5:R-:W-:-:S07]  /*8060*/  F2FP.SATFINITE.E4M3.F32.PACK_AB_MERGE_C R5, R75, R74, RZ ;  /* 0x0000004a4b05723e */ /* 0x020fce00048070ff */
        /* <DEDUP_REMOVED lines=40> */
[----:B------:R-:W3:Y:S01]  /*82f0*/  MUFU.EX2 R33, R33 ;  /* 0x0000002100217308 */ /* 0x000ee20000000800 */
[----:B-1----:R-:W-:Y:S02]  /*8300*/  F2FP.SATFINITE.E4M3.F32.PACK_AB_MERGE_C R38, R35, R34, RZ ;  /* 0x000000222326723e */ /* 0x002fe400048070ff */
[----:B---3--:R-:W-:-:S04]  /*8310*/  F2FP.SATFINITE.E4M3.F32.PACK_AB_MERGE_C R11, R33, R32, RZ ;  /* 0x00000020210b723e */ /* 0x008fc800048070ff */
[----:B------:R-:W-:Y:S01]  /*8320*/  PRMT R11, R11, 0x5410, R38 ;  /* 0x000054100b0b7816 */ /* 0x000fe20000000026 */
[----:B------:R-:W-:-:S04]  /*8330*/  IMAD.MOV.U32 R38, RZ, RZ, 0x1 ;  /* 0x00000001ff267424 */ /* 0x000fc800078e00ff */
[----:B----4-:R2:W-:Y:S01]  /*8340*/  SYNCS.ARRIVE.TRANS64.ART0 RZ, [UR4+0x98], R38 ;  /* 0x00009826ffff79a7 */ /* 0x0105e20008500004 */
[----:B------:R2:W-:Y:S01]  /*8350*/  STTM.x8 tmem[UR5], R4 ;  /* 0x00000004000079ed */ /* 0x0005e200081c0005 */
[----:B------:R-:W1:Y:S02]  /*8360*/  FENCE.VIEW.ASYNC.T ;  /* 0x00000000000073c6 */ /* 0x000e640000000200 */
[----:B-1----:R-:W-:Y:S01]  /*8370*/  NOP ;  /* 0x0000000000007918 */ /* 0x002fe20000000000 */
[----:B------:R2:W-:Y:S01]  /*8380*/  @P0 SYNCS.ARRIVE.TRANS64.ART0 RZ, [UR4+0xa0], R38 ;  /* 0x0000a026ffff09a7 */ /* 0x0005e20008500004 */
[----:B------:R-:W1:Y:S02]  /*8390*/  SYNCS.PHASECHK.TRANS64.TRYWAIT P0, [UR4+0xc8], R39 ;  /* 0x0000c827ff0075a7 */ /* 0x000e640008001104 */
[----:B-12---:R-:W-:Y:S05]  /*83a0*/  @!P0 BRA `(.L_x_46) ;  /* 0x0000002c00d48947 */ /* 0x006fea0003800000 */
.L_x_107:
[----:B------:R-:W-:Y:S01]  /*83b0*/  MOV R157, UR7 ;  /* 0x00000007009d7c02 */ /* 0x000fe20008000f00 */
[----:B------:R-:W-:Y:S01]  /*83c0*/  FMUL R156, R161, R156 ;  /* 0x0000009ca19c7220 */ /* 0x000fe20000400000 */
[----:B------:R-:W-:Y:S01]  /*83d0*/  FADD2 R110, R134.F32x2.HI_LO, R110.F32x2.HI_LO ;  /* 0x0000006e866e724b */ /* 0x000fe20000000000 */
[----:B------:R-:W-:Y:S01]  /*83e0*/  UIADD3 UR8, UPT, UPT, UR8, 0x1, URZ ;  /* 0x0000000108087890 */ /* 0x000fe2000fffe0ff */
[----:B------:R-:W-:Y:S01]  /*83f0*/  FADD2 R112, R136.F32x2.HI_LO, R112.F32x2.HI_LO ;  /* 0x000000708870724b */ /* 0x000fe20000000000 */
[----:B------:R-:W-:Y:S01]  /*8400*/  LOP3.LUT R155, R155, 0x1, RZ, 0x3c, !PT ;  /* 0x000000019b9b7812 */ /* 0x000fe200078e3cff */
[----:B------:R-:W-:Y:S01]  /*8410*/  FADD2 R156, R156.F32x2.HI_LO, R2.F32x2.HI_LO ;  /* 0x000000029c9c724b */ /* 0x000fe20000000000 */
[----:B------:R-:W-:Y:S01]  /*8420*/  UISETP.NE.AND UP0, UPT, UR8, URZ, UPT ;  /* 0x000000ff0800728c */ /* 0x000fe2000bf05270 */
[----:B------:R-:W-:Y:S01]  /*8430*/  FADD2 R114, R138.F32x2.HI_LO, R114.F32x2.HI_LO ;  /* 0x000000728a72724b */ /* 0x000fe20000000000 */
[----:B------:R-:W-:Y:S01]  /*8440*/  LOP3.LUT R151, R151, 0x1, RZ, 0x3c, !PT ;  /* 0x0000000197977812 */ /* 0x000fe200078e3cff */
[----:B------:R-:W-:-:S02]  /*8450*/  FADD2 R156, R156.F32x2.HI_LO, R108.F32x2.HI_LO ;  /* 0x0000006c9c9c724b */ /* 0x000fc40000000000 */
[----:B------:R-:W-:Y:S02]  /*8460*/  FADD2 R110, R110.F32x2.HI_LO, R118.F32x2.HI_LO ;  /* 0x000000766e6e724b */ /* 0x000fe40000000000 */
[----:B------:R-:W-:Y:S02]  /*8470*/  FADD2 R112, R112.F32x2.HI_LO, R120.F32x2.HI_LO ;  /* 0x000000787070724b */ /* 0x000fe40000000000 */
[----:B------:R-:W-:Y:S02]  /*8480*/  FADD2 R114, R114.F32x2.HI_LO, R122.F32x2.HI_LO ;  /* 0x0000007a7272724b */ /* 0x000fe40000000000 */
[----:B------:R-:W-:Y:S02]  /*8490*/  FADD2 R156, R156.F32x2.HI_LO, R116.F32x2.HI_LO ;  /* 0x000000749c9c724b */ /* 0x000fe40000000000 */
[----:B------:R-:W-:Y:S02]  /*84a0*/  FADD2 R110, R110.F32x2.HI_LO, R126.F32x2.HI_LO ;  /* 0x0000007e6e6e724b */ /* 0x000fe40000000000 */
        /* <DEDUP_REMOVED lines=52> */
[----:B------:R-:W-:Y:S01]  /*87f0*/  FADD2 R110, R156.F32x2.HI_LO, R110.F32x2.HI_LO ;  /* 0x0000006e9c6e724b */ /* 0x000fe20000000000 */
[----:B------:R-:W-:-:S03]  /*8800*/  MOV R157, R154 ;  /* 0x0000009a009d7202 */ /* 0x000fc60000000f00 */
[----:B------:R-:W-:-:S04]  /*8810*/  FADD2 R110, R110.F32x2.HI_LO, R112.F32x2.HI_LO ;  /* 0x000000706e6e724b */ /* 0x000fc80000000000 */
[----:B------:R-:W-:Y:S01]  /*8820*/  FADD R156, R110, R111 ;  /* 0x0000006f6e9c7221 */ /* 0x000fe20000000000 */
[----:B------:R-:W-:Y:S06]  /*8830*/  BRA.U UP0, `(.L_x_47) ;  /* 0xffffffe100ac7547 */ /* 0x000fec000b83ffff */
.L_x_44:
[----:B------:R-:W2:Y:S01]  /*8840*/  S2R R3, SR_TID.X ;  /* 0x0000000000037919 */ /* 0x000ea20000002100 */
[----:B------:R-:W3:Y:S01]  /*8850*/  S2UR UR4, SR_CgaCtaId ;  /* 0x00000000000479c3 */ /* 0x000ee20000008800 */
[----:B------:R-:W-:Y:S01]  /*8860*/  UMOV UR5, 0x400 ;  /* 0x0000040000057882 */ /* 0x000fe20000000000 */
[----:B------:R-:W-:Y:S01]  /*8870*/  SHF.L.U32 R2, R155, 0x1f, RZ ;  /* 0x0000001f9b027819 */ /* 0x000fe200000006ff */
[----:B---3--:R-:W-:Y:S01]  /*8880*/  ULEA UR4, UR4, UR5, 0x18 ;  /* 0x0000000504047291 */ /* 0x008fe2000f8ec0ff */
[----:B--2---:R-:W-:-:S05]  /*8890*/  IMAD.SHL.U32 R3, R3, 0x4, RZ ;  /* 0x0000000403037824 */ /* 0x004fca00078e00ff */
[----:B------:R-:W-:-:S05]  /*88a0*/  LOP3.LUT R3, R3, 0x1fc, RZ, 0xc0, !PT ;  /* 0x000001fc03037812 */ /* 0x000fca00078ec0ff */
[----:B------:R2:W-:Y:S04]  /*88b0*/  STS [R3+UR4+0x10c], R156 ;  /* 0x00010c9c03007988 */ /* 0x0005e80008000804 */
[----:B------:R2:W-:Y:S01]  /*88c0*/  STS [R3+UR4+0x30c], R154 ;  /* 0x00030c9a03007988 */ /* 0x0005e20008000804 */
[----:B------:R2:W-:Y:S06]  /*88d0*/  BAR.ARV R142, 0x40 ;  /* 0x0001008e0000751d */ /* 0x0005ec0000002000 */
[----:B------:R-:W3:Y:S02]  /*88e0*/  SYNCS.PHASECHK.TRANS64.TRYWAIT P0, [UR4+0xc8], R2 ;  /* 0x0000c802ff0075a7 */ /* 0x000ee40008001104 */
[----:B--23--:R-:W-:Y:S05]  /*88f0*/  @!P0 BRA `(.L_x_48) ;  /* 0x00000028009c8947 */ /* 0x00cfea0003800000 */
.L_x_109:
[----:B------:R-:W-:Y:S06]  /*8900*/  BAR.ARV 0x2, 0x120 ;  /* 0x0084800000007b1d */ /* 0x000fec0000002000 */
.L_x_3:
[----:B-12---:R-:W-:-:S04]  /*8910*/  LOP3.LUT R2, R0, 0xfffffffc, RZ, 0xc0, !PT ;  /* 0xfffffffc00027812 */ /* 0x006fc800078ec0ff */
[----:B------:R-:W-:-:S13]  /*8920*/  ISETP.NE.AND P0, PT, R2, 0x8, PT ;  /* 0x000000080200780c */ /* 0x000fda0003f05270 */
[----:B----4-:R-:W-:Y:S05]  /*8930*/  @P0 EXIT ;  /* 0x000000000000094d */ /* 0x010fea0003800000 */
[----:B------:R-:W-:-:S08]  /*8940*/  NOP ;  /* 0x0000000000007918 */ /* 0x000fd00000000000 */
[----:B------:R-:W1:-:S00]  /*8950*/  USETMAXREG.DEALLOC.CTAPOOL 0x50 ;  /* 0x00000050000079c8 */ /* 0x000e4000080e0500 */
[----:B-1----:R-:W1:Y:S01]  /*8960*/  S2R R3, SR_CgaCtaId ;  /* 0x0000000000037919 */ /* 0x002e620000008800 */
[----:B------:R-:W-:Y:S01]  /*8970*/  MOV R2, 0x400 ;  /* 0x0000040000027802 */ /* 0x000fe20000000f00 */
[----:B------:R-:W2:Y:S01]  /*8980*/  LDCU UR9, c[0x0][0x38c] ;  /* 0x00007180ff0977ac */ /* 0x000ea20008000800 */
[----:B------:R-:W-:Y:S01]  /*8990*/  LOP3.LUT R41, R0, 0x3, RZ, 0xc0, !PT ;  /* 0x0000000300297812 */ /* 0x000fe200078ec0ff */
[----:B------:R-:W3:Y:S02]  /*89a0*/  S2R R38, SR_TID.X ;  /* 0x0000000000267919 */ /* 0x000ee40000002100 */
[----:B------:R-:W4:Y:S02]  /*89b0*/  S2UR UR7, SR_CTAID.Y ;  /* 0x00000000000779c3 */ /* 0x000f240000002600 */
[----:B------:R-:W-:Y:S01]  /*89c0*/  VIADD R41, R41, 0x3 ;  /* 0x0000000329297836 */ /* 0x000fe20000000000 */
[----:B------:R-:W5:Y:S05]  /*89d0*/  S2R R5, SR_CTAID.X ;  /* 0x0000000000057919 */ /* 0x000f6a0000002500 */
[----:B------:R-:W4:Y:S01]  /*89e0*/  S2UR UR6, SR_CTAID.Z ;  /* 0x00000000000679c3 */ /* 0x000f220000002700 */
[----:B--2---:R-:W-:-:S02]  /*89f0*/  UIADD3 UR4, UPT, UPT, -UR9, URZ, URZ ;  /* 0x000000ff09047290 */ /* 0x004fc4000fffe1ff */
[----:B------:R-:W-:Y:S02]  /*8a00*/  UIADD3 UR8, UPT, UPT, UR9, -0x1, URZ ;  /* 0xffffffff09087890 */ /* 0x000fe4000fffe0ff */
[----:B------:R-:W-:Y:S02]  /*8a10*/  USHF.R.S32.HI UR4, URZ, 0x1f, UR4 ;  /* 0x0000001fff047899 */ /* 0x000fe40008011404 */
[----:B------:R-:W-:Y:S02]  /*8a20*/  UISETP.GT.AND UP0, UPT, UR9, URZ, UPT ;  /* 0x000000ff0900728c */ /* 0x000fe4000bf04270 */
[----:B------:R-:W-:Y:S02]  /*8a30*/  USHF.R.S32.HI UR5, URZ, 0x1f, UR8 ;  /* 0x0000001fff057899 */ /* 0x000fe40008011408 */
[----:B------:R-:W-:Y:S01]  /*8a40*/  ULEA.HI UR4, UR4, -UR9, URZ, 0x7 ;  /* 0x8000000904047291 */ /* 0x000fe2000f8f38ff */
[----:B-1----:R-:W-:Y:S01]  /*8a50*/  LEA R3, R3, R2, 0x18 ;  /* 0x0000000203037211 */ /* 0x002fe200078ec0ff */
[----:B------:R-:W-:Y:S01]  /*8a60*/  IMAD.MOV.U32 R2, RZ, RZ, 0x1 ;  /* 0x00000001ff027424 */ /* 0x000fe200078e00ff */
[----:B------:R-:W-:Y:S01]  /*8a70*/  BAR.SYNC.DEFER_BLOCKING 0x2, 0x120 ;  /* 0x0084800000007b1d */ /* 0x000fe20000010000 */
[----:B------:R-:W-:Y:S01]  /*8a80*/  ULEA.HI UR5, UR5, UR8, URZ, 0x7 ;  /* 0x0000000805057291 */ /* 0x000fe2000f8f38ff */
[C---:B---3--:R-:W-:Y:S01]  /*8a90*/  IMAD.SHL.U32 R4, R38.reuse, 0x40, RZ ;  /* 0x0000004026047824 */ /* 0x048fe200078e00ff */
[----:B------:R-:W-:Y:S01]  /*8aa0*/  USHF.R.S32.HI UR4, URZ, 0x7, UR4 ;  /* 0x00000007ff047899 */ /* 0x000fe20008011404 */
[----:B------:R-:W-:Y:S01]  /*8ab0*/  LOP3.LUT R36, R38, 0x7f, RZ, 0xc0, !PT ;  /* 0x0000007f26247812 */ /* 0x000fe200078ec0ff */
[----:B------:R-:W-:-:S02]  /*8ac0*/  USHF.R.S32.HI UR5, URZ, 0x7, UR5 ;  /* 0x00000007ff057899 */ /* 0x000fc40008011405 */
[----:B------:R-:W-:Y:S01]  /*8ad0*/  @!UP0 ULOP3.LUT UR5, URZ, UR4, URZ, 0x33, !UPT ;  /* 0x00000004ff058292 */ /* 0x000fe2000f8e33ff */
[----:B------:R-:W-:Y:S01]  /*8ae0*/  LOP3.LUT R4, R4, 0x7c0, RZ, 0xc0, !PT ;  /* 0x000007c004047812 */ /* 0x000fe200078ec0ff */
[----:B-----5:R-:W-:Y:S01]  /*8af0*/  IMAD.SHL.U32 R0, R5, 0x80, RZ ;  /* 0x0000008005007824 */ /* 0x020fe200078e00ff */
[----:B------:R-:W-:Y:S01]  /*8b00*/  SHF.R.U32.HI R37, RZ, 0x5, R36 ;  /* 0x00000005ff257819 */ /* 0x000fe20000011624 */
[----:B------:R-:W-:-:S04]  /*8b10*/  UISETP.GE.AND UP0, UPT, UR5, 0x1, UPT ;  /* 0x000000010500788c */ /* 0x000fc8000bf06270 */
[C---:B------:R-:W-:Y:S02]  /*8b20*/  IMAD R4, R37.reuse, 0x800, R4 ;  /* 0x0000080025047824 */ /* 0x040fe400078e0204 */
[----:B------:R-:W-:-:S03]  /*8b30*/  IMAD.SHL.U32 R37, R37, 0x200000, RZ ;  /* 0x0020000025257824 */ /* 0x000fc600078e00ff */
[----:B------:R-:W-:Y:S01]  /*8b40*/  IADD3 R39, PT, PT, R3, 0x800, R4 ;  /* 0x0000080003277810 */ /* 0x000fe20007ffe004 */
[----:B------:R1:W-:Y:S01]  /*8b50*/  SYNCS.ARRIVE.TRANS64.ART0 RZ, [R3+URZ+0x98], R2 ;  /* 0x0000980203ff79a7 */ /* 0x0003e200085000ff */
[----:B------:R1:W-:Y:S06]  /*8b60*/  BAR.SYNC.DEFER_BLOCKING R41, 0x40 ;  /* 0x000100290000751d */ /* 0x0003ec0000010000 */
[----:B------:R1:W-:Y:S01]  /*8b70*/  SYNCS.ARRIVE.TRANS64.ART0 RZ, [R3+URZ+0xc8], R2 ;  /* 0x0000c80203ff79a7 */ /* 0x0003e200085000ff */
[----:B----4-:R-:W-:Y:S05]  /*8b80*/  BRA.U !UP0, `(.L_x_49) ;  /* 0x0000000908207547 */ /* 0x010fea000b800000 */
[----:B------:R-:W-:Y:S01]  /*8b90*/  LEA R40, R36, R3, 0x2 ;  /* 0x0000000324287211 */ /* 0x000fe200078e10ff */
[----:B------:R-:W-:-:S12]  /*8ba0*/  UIADD3 UR8, UPT, UPT, -UR5, URZ, URZ ;  /* 0x000000ff05087290 */ /* 0x000fd8000fffe1ff */
.L_x_51:
[----:B--2---:R2:W-:Y:S06]  /*8bb0*/  BAR.SYNC.DEFER_BLOCKING R41, 0x40 ;  /* 0x000100290000751d */ /* 0x0045ec0000010000 */
[----:B---3--:R-:W3:Y:S02]  /*8bc0*/  LDS R42, [R40+0x10c] ;  /* 0x00010c00282a7984 */ /* 0x008ee40000000800 */
[----:B---3--:R-:W-:-:S13]  /*8bd0*/  FSETP.GEU.AND P0, PT, R42, 1, PT ;  /* 0x3f8000002a00780b */ /* 0x008fda0003f0e000 */
[----:B------:R-:W-:-:S04]  /*8be0*/  VOTE.ANY R4, PT, !P0 ;  /* 0x0000000000047806 */ /* 0x000fc800040e0100 */
[----:B------:R-:W-:-:S13]  /*8bf0*/  ISETP.NE.AND P0, PT, R4, RZ, PT ;  /* 0x000000ff0400720c */ /* 0x000fda0003f05270 */
[----:B--2---:R-:W-:Y:S05]  /*8c00*/  @!P0 BRA `(.L_x_50) ;  /* 0x0000000400ec8947 */ /* 0x004fea0003800000 */
[C---:B------:R-:W-:Y:S02]  /*8c10*/  R2UR UR4, R37.reuse ;  /* 0x00000000250472ca */ /* 0x040fe400000e0000 */
[----:B------:R-:W-:-:S11]  /*8c20*/  R2UR UR5, R37 ;  /* 0x00000000250572ca */ /* 0x000fd600000e0000 */
[----:B------:R-:W2:Y:S02]  /*8c30*/  LDTM.x16 R20, tmem[UR4+0x100] ;  /* 0x00010004001479ee */ /* 0x000ea40008240000 */
[-C--:B--2---:R-:W-:Y:S02]  /*8c40*/  FMUL2 R20, R20.F32x2.HI_LO, R42.reuse.F32 ;  /* 0x0000002a1414724a */ /* 0x084fe40001000000 */
[-C--:B------:R-:W-:Y:S02]  /*8c50*/  FMUL2 R22, R22.F32x2.HI_LO, R42.reuse.F32 ;  /* 0x0000002a1616724a */ /* 0x080fe40001000000 */
[-C--:B------:R-:W-:Y:S02]  /*8c60*/  FMUL2 R24, R24.F32x2.HI_LO, R42.reuse.F32 ;  /* 0x0000002a1818724a */ /* 0x080fe40001000000 */
[-C--:B------:R-:W-:Y:S02]  /*8c70*/  FMUL2 R26, R26.F32x2.HI_LO, R42.reuse.F32 ;  /* 0x0000002a1a1a724a */ /* 0x080fe40001000000 */
[----:B------:R-:W-:-:S02]  /*8c80*/  FMUL2 R28, R28.F32x2.HI_LO, R42.F32 ;  /* 0x0000002a1c1c724a */ /* 0x000fc40001000000 */
[-C--:B------:R-:W-:Y:S02]  /*8c90*/  FMUL2 R30, R30.F32x2.HI_LO, R42.reuse.F32 ;  /* 0x0000002a1e1e724a */ /* 0x080fe40001000000 */
[-C--:B------:R-:W-:Y:S02]  /*8ca0*/  FMUL2 R32, R32.F32x2.HI_LO, R42.reuse.F32 ;  /* 0x0000002a2020724a */ /* 0x080fe40001000000 */
[----:B------:R-:W-:-:S04]  /*8cb0*/  FMUL2 R34, R34.F32x2.HI_LO, R42.F32 ;  /* 0x0000002a2222724a */ /* 0x000fc80001000000 */
[----:B------:R-:W-:Y:S01]  /*8cc0*/  STTM.x16 tmem[UR5+0x100], R20 ;  /* 0x00010014000079ed */ /* 0x000fe20008240005 */
        /* <DEDUP_REMOVED lines=109> */
[----:B------:R2:W-:Y:S01]  /*93a0*/  STTM.x16 tmem[UR4+0x1b0], R4 ;  /* 0x0001b004000079ed */ /* 0x0005e20008240004 */
[----:B------:R-:W3:Y:S02]  /*93b0*/  FENCE.VIEW.ASYNC.T ;  /* 0x00000000000073c6 */ /* 0x000ee40000000200 */
.L_x_50:
[----:B---3--:R3:W-:Y:S01]  /*93c0*/  SYNCS.ARRIVE.TRANS64.ART0 RZ, [R3+URZ+0x98], R2 ;  /* 0x0000980203ff79a7 */ /* 0x0087e200085000ff */
[----:B------:R-:W-:-:S04]  /*93d0*/  UIADD3 UR8, UPT, UPT, UR8, 0x1, URZ ;  /* 0x0000000108087890 */ /* 0x000fc8000fffe0ff */
[----:B------:R-:W-:Y:S01]  /*93e0*/  UISETP.NE.AND UP0, UPT, UR8, URZ, UPT ;  /* 0x000000ff0800728c */ /* 0x000fe2000bf05270 */
[----:B------:R3:W-:Y:S08]  /*93f0*/  SYNCS.ARRIVE.TRANS64.ART0 RZ, [R3+URZ+0xc8], R2 ;  /* 0x0000c80203ff79a7 */ /* 0x0007f000085000ff */
[----:B------:R-:W-:Y:S05]  /*9400*/  BRA.U UP0, `(.L_x_51) ;  /* 0xfffffff500e87547 */ /* 0x000fea000b83ffff */
.L_x_49:
[----:B------:R4:W-:Y:S01]  /*9410*/  BAR.SYNC.DEFER_BLOCKING R41, 0x40 ;  /* 0x000100290000751d */ /* 0x0009e20000010000 */
[----:B--2---:R-:W-:Y:S01]  /*9420*/  LEA R5, R36, R3, 0x2 ;  /* 0x0000000324057211 */ /* 0x004fe200078e10ff */
[----:B------:R-:W-:-:S04]  /*9430*/  HFMA2 R4, -RZ, RZ, -0.0 , 0 ;  /* 0x80000000ff047431 */ /* 0x000fc800000001ff */
[----:B------:R4:W2:Y:S04]  /*9440*/  LDS R54, [R5+0x10c] ;  /* 0x00010c0005367984 */ /* 0x0008a80000000800 */
[----:B------:R4:W5:Y:S01]  /*9450*/  LDS R53, [R5+0x30c] ;  /* 0x00030c0005357984 */ /* 0x0009620000000800 */
[----:B------:R4:W-:Y:S01]  /*9460*/  SYNCS.ARRIVE.TRANS64.ART0 RZ, [R3+URZ+0xc8], R2 ;  /* 0x0000c80203ff79a7 */ /* 0x0009e200085000ff */
[----:B------:R-:W1:Y:S02]  /*9470*/  SYNCS.PHASECHK.TRANS64.TRYWAIT P0, [R3+URZ+0xb0], RZ ;  /* 0x0000b0ff030075a7 */ /* 0x000e6400080011ff */
[----:B-12-45:R-:W-:Y:S05]  /*9480*/  @!P0 BRA `(.L_x_52) ;  /* 0x0000001c00d48947 */ /* 0x036fea0003800000 */
.L_x_110:
[----:B------:R-:W2:Y:S02]  /*9490*/  SYNCS.PHASECHK.TRANS64.TRYWAIT P0, [R3+URZ+0xd8], R4 ;  /* 0x0000d804030075a7 */ /* 0x000ea400080011ff */
[----:B--2---:R-:W-:Y:S05]  /*94a0*/  @!P0 BRA `(.L_x_53) ;  /* 0x0000001c00e08947 */ /* 0x004fea0003800000 */
.L_x_112:
[----:B------:R-:W-:Y:S01]  /*94b0*/  R2UR UR4, R37 ;  /* 0x00000000250472ca */ /* 0x000fe200000e0000 */
[----:B------:R-:W-:Y:S01]  /*94c0*/  IMAD.MOV.U32 R56, RZ, RZ, 0x10 ;  /* 0x00000010ff387424 */ /* 0x000fe200078e00ff */
[----:B------:R-:W-:Y:S01]  /*94d0*/  FSETP.NE.AND P0, PT, R54, RZ, PT ;  /* 0x000000ff3600720b */ /* 0x000fe20003f05000 */
[----:B------:R-:W-:Y:S01]  /*94e0*/  BSSY.RECONVERGENT B0, `(.L_x_54) ;  /* 0x0000129000007945 */ /* 0x000fe20003800200 */
[----:B------:R-:W-:Y:S02]  /*94f0*/  LOP3.LUT P2, RZ, R38, 0x2, RZ, 0xc0, !PT ;  /* 0x0000000226ff7812 */ /* 0x000fe4000784c0ff */
[----:B------:R-:W-:Y:S02]  /*9500*/  FSEL R52, R54, 1, P0 ;  /* 0x3f80000036347808 */ /* 0x000fe40000000000 */
[----:B------:R-:W-:Y:S02]  /*9510*/  LOP3.LUT P1, RZ, R38, 0x4, RZ, 0xc0, !PT ;  /* 0x0000000426ff7812 */ /* 0x000fe4000782c0ff */
[----:B------:R-:W-:-:S02]  /*9520*/  SEL R56, R56, 0xfffffff0, !P2 ;  /* 0xfffffff038387807 */ /* 0x000fc40005000000 */
[----:B------:R-:W4:Y:S01]  /*9530*/  MUFU.RCP R52, R52 ;  /* 0x0000003400347308 */ /* 0x000f220000001000 */
[----:B--2---:R-:W4:Y:S07]  /*9540*/  LDTM.x32 R4, tmem[UR4+0x100] ;  /* 0x00010004000479ee */ /* 0x004f2e00082c0000 */
[----:B------:R-:W2:Y:S01]  /*9550*/  @P0 MUFU.LG2 R54, R54 ;  /* 0x0000003600360308 */ /* 0x000ea20000000c00 */
[-C--:B----4-:R-:W-:Y:S02]  /*9560*/  FMUL2 R4, R4.F32x2.HI_LO, R52.reuse.F32 ;  /* 0x000000340404724a */ /* 0x090fe40001000000 */
[----:B------:R-:W-:-:S02]  /*9570*/  FMUL2 R6, R6.F32x2.HI_LO, R52.F32 ;  /* 0x000000340606724a */ /* 0x000fc40001000000 */
[----:B------:R-:W-:Y:S01]  /*9580*/  FMUL2 R10, R10.F32x2.HI_LO, R52.F32 ;  /* 0x000000340a0a724a */ /* 0x000fe20001000000 */
[----:B------:R-:W-:Y:S01]  /*9590*/  F2FP.SATFINITE.E4M3.F32.PACK_AB_MERGE_C R5, R5, R4, RZ ;  /* 0x000000040505723e */ /* 0x000fe200048070ff */
[----:B------:R-:W-:Y:S01]  /*95a0*/  FMUL2 R8, R8.F32x2.HI_LO, R52.F32 ;  /* 0x000000340808724a */ /* 0x000fe20001000000 */
[----:B------:R-:W-:Y:S01]  /*95b0*/  F2FP.SATFINITE.E4M3.F32.PACK_AB_MERGE_C R6, R7, R6, RZ ;  /* 0x000000060706723e */ /* 0x000fe200048070ff */
[----:B------:R-:W-:Y:S01]  /*95c0*/  FMUL2 R14, R14.F32x2.HI_LO, R52.F32 ;  /* 0x000000340e0e724a */ /* 0x000fe20001000000 */
[----:B------:R-:W-:Y:S01]  /*95d0*/  F2FP.SATFINITE.E4M3.F32.PACK_AB_MERGE_C R10, R11, R10, RZ ;  /* 0x0000000a0b0a723e */ /* 0x000fe200048070ff */
[----:B------:R-:W-:Y:S01]  /*95e0*/  FMUL2 R12, R12.F32x2.HI_LO, R52.F32 ;  /* 0x000000340c0c724a */ /* 0x000fe20001000000 */
[----:B------:R-:W-:Y:S01]  /*95f0*/  F2FP.SATFINITE.E4M3.F32.PACK_AB_MERGE_C R9, R9, R8, RZ ;  /* 0x000000080909723e */ /* 0x000fe200048070ff */
[-C--:B------:R-:W-:Y:S01]  /*9600*/  FMUL2 R18, R18.F32x2.HI_LO, R52.reuse.F32 ;  /* 0x000000341212724a */ /* 0x080fe20001000000 */
[----:B------:R-:W-:Y:S01]  /*9610*/  SHF.R.U32.HI R4, RZ, 0x3, R39 ;  /* 0x00000003ff047819 */ /* 0x000fe20000011627 */
        /* <DEDUP_REMOVED lines=13> */
[----:B------:R-:W-:Y:S01]  /*96f0*/  LOP3.LUT R55, R39, 0x30, R4, 0x78, !PT ;  /* 0x0000003027377812 */ /* 0x000fe200078e7804 */
[----:B------:R-:W-:Y:S01]  /*9700*/  FMUL2 R34, R34.F32x2.HI_LO, R52.F32 ;  /* 0x000000342222724a */ /* 0x000fe20001000000 */
[----:B------:R-:W-:Y:S01]  /*9710*/  F2FP.SATFINITE.E4M3.F32.PACK_AB_MERGE_C R45, R27, R26, RZ ;  /* 0x0000001a1b2d723e */ /* 0x000fe200048070ff */
[----:B------:R-:W-:Y:S01]  /*9720*/  FMUL2 R32, R32.F32x2.HI_LO, R52.F32 ;  /* 0x000000342020724a */ /* 0x000fe20001000000 */
[----:B------:R-:W-:Y:S01]  /*9730*/  F2FP.SATFINITE.E4M3.F32.PACK_AB_MERGE_C R38, R25, R24, RZ ;  /* 0x000000181926723e */ /* 0x000fe200048070ff */
[----:B--2---:R-:W-:Y:S01]  /*9740*/  @P0 FADD R54, R54, -8 ;  /* 0xc100000036360421 */ /* 0x004fe20000000000 */
[----:B------:R-:W-:-:S02]  /*9750*/  PRMT R40, R5, 0x5410, R6 ;  /* 0x0000541005287816 */ /* 0x000fc40000000006 */
[----:B------:R-:W-:Y:S02]  /*9760*/  PRMT R41, R9, 0x5410, R10 ;  /* 0x0000541009297816 */ /* 0x000fe4000000000a */
[----:B------:R-:W-:Y:S02]  /*9770*/  PRMT R42, R13, 0x5410, R14 ;  /* 0x000054100d2a7816 */ /* 0x000fe4000000000e */
[----:B------:R-:W-:Y:S02]  /*9780*/  PRMT R43, R17, 0x5410, R18 ;  /* 0x00005410112b7816 */ /* 0x000fe40000000012 */
[----:B------:R-:W-:Y:S02]  /*9790*/  F2FP.SATFINITE.E4M3.F32.PACK_AB_MERGE_C R46, R31, R30, RZ ;  /* 0x0000001e1f2e723e */ /* 0x000fe400048070ff */
[----:B------:R-:W-:Y:S01]  /*97a0*/  F2FP.SATFINITE.E4M3.F32.PACK_AB_MERGE_C R39, R29, R28, RZ ;  /* 0x0000001c1d27723e */ /* 0x000fe200048070ff */
[----:B------:R2:W-:Y:S01]  /*97b0*/  STS.128 [R55], R40 ;  /* 0x0000002837007388 */ /* 0x0005e20000000c00 */
[----:B------:R-:W-:-:S02]  /*97c0*/  F2FP.SATFINITE.E4M3.F32.PACK_AB_MERGE_C R47, R35, R34, RZ ;  /* 0x00000022232f723e */ /* 0x000fc400048070ff */
[----:B------:R-:W-:Y:S02]  /*97d0*/  F2FP.SATFINITE.E4M3.F32.PACK_AB_MERGE_C R48, R33, R32, RZ ;  /* 0x000000202130723e */ /* 0x000fe400048070ff */
[----:B------:R-:W-:Y:S02]  /*97e0*/  PRMT R44, R21, 0x5410, R22 ;  /* 0x00005410152c7816 */ /* 0x000fe40000000016 */
[----:B------:R-:W4:Y:S01]  /*97f0*/  LDTM.x32 R4, tmem[UR4+0x120] ;  /* 0x00012004000479ee */ /* 0x000f2200082c0000 */
[----:B------:R-:W-:Y:S02]  /*9800*/  PRMT R47, R48, 0x5410, R47 ;  /* 0x00005410302f7816 */ /* 0x000fe4000000002f */
[----:B------:R-:W-:Y:S01]  /*9810*/  PRMT R45, R38, 0x5410, R45 ;  /* 0x00005410262d7816 */ /* 0x000fe2000000002d */
[----:B------:R-:W-:Y:S01]  /*9820*/  VIADD R38, R55, 0x20 ;  /* 0x0000002037267836 */ /* 0x000fe20000000000 */
[----:B------:R-:W-:Y:S01]  /*9830*/  PRMT R46, R39, 0x5410, R46 ;  /* 0x00005410272e7816 */ /* 0x000fe2000000002e */
[----:B------:R-:W-:-:S02]  /*9840*/  IMAD.IADD R39, R55, 0x1, R56 ;  /* 0x0000000137277824 */ /* 0x000fc400078e0238 */
[----:B------:R-:W-:-:S03]  /*9850*/  @P1 VIADD R38, R55, 0xffffffe0 ;  /* 0xffffffe037261836 */ /* 0x000fc60000000000 */
[----:B------:R-:W-:Y:S01]  /*9860*/  STS.128 [R39], R44 ;  /* 0x0000002c27007388 */ /* 0x000fe20000000c00 */
[----:B------:R-:W-:Y:S02]  /*9870*/  IMAD.IADD R56, R56, 0x1, R38 ;  /* 0x0000000138387824 */ /* 0x000fe400078e0226 */
[-C--:B----4-:R-:W-:Y:S02]  /*9880*/  FMUL2 R6, R6.F32x2.HI_LO, R52.reuse.F32 ;  /* 0x000000340606724a */ /* 0x090fe40001000000 */
[-C--:B------:R-:W-:Y:S02]  /*9890*/  FMUL2 R4, R4.F32x2.HI_LO, R52.reuse.F32 ;  /* 0x000000340404724a */ /* 0x080fe40001000000 */
        /* <DEDUP_REMOVED lines=27> */
[----:B------:R-:W-:-:S02]  /*9a50*/  F2FP.SATFINITE.E4M3.F32.PACK_AB_MERGE_C R29, R29, R28, RZ ;  /* 0x0000001c1d1d723e */ /* 0x000fc400048070ff */
[----:B------:R-:W-:Y:S02]  /*9a60*/  F2FP.SATFINITE.E4M3.F32.PACK_AB_MERGE_C R34, R35, R34, RZ ;  /* 0x000000222322723e */ /* 0x000fe400048070ff */
[----:B------:R-:W-:Y:S02]  /*9a70*/  F2FP.SATFINITE.E4M3.F32.PACK_AB_MERGE_C R33, R33, R32, RZ ;  /* 0x000000202121723e */ /* 0x000fe400048070ff */
[----:B------:R-:W-:Y:S02]  /*9a80*/  PRMT R48, R5, 0x5410, R6 ;  /* 0x0000541005307816 */ /* 0x000fe40000000006 */
[----:B------:R-:W-:Y:S02]  /*9a90*/  PRMT R49, R9, 0x5410, R10 ;  /* 0x0000541009317816 */ /* 0x000fe4000000000a */
[----:B------:R-:W-:Y:S02]  /*9aa0*/  PRMT R50, R13, 0x5410, R14 ;  /* 0x000054100d327816 */ /* 0x000fe4000000000e */
[----:B------:R-:W-:-:S02]  /*9ab0*/  PRMT R51, R17, 0x5410, R18 ;  /* 0x0000541011337816 */ /* 0x000fc40000000012 */
[----:B--2---:R-:W-:Y:S02]  /*9ac0*/  PRMT R40, R21, 0x5410, R22 ;  /* 0x0000541015287816 */ /* 0x004fe40000000016 */
[----:B------:R-:W-:Y:S01]  /*9ad0*/  PRMT R41, R25, 0x5410, R26 ;  /* 0x0000541019297816 */ /* 0x000fe2000000001a */
[----:B------:R2:W-:Y:S01]  /*9ae0*/  STS.128 [R38], R48 ;  /* 0x0000003026007388 */ /* 0x0005e20000000c00 */
[----:B------:R-:W-:Y:S02]  /*9af0*/  PRMT R42, R29, 0x5410, R30 ;  /* 0x000054101d2a7816 */ /* 0x000fe4000000001e */
[----:B------:R-:W-:Y:S02]  /*9b00*/  PRMT R43, R33, 0x5410, R34 ;  /* 0x00005410212b7816 */ /* 0x000fe40000000022 */
[----:B------:R-:W4:Y:S03]  /*9b10*/  LDTM.x32 R4, tmem[UR4+0x140] ;  /* 0x00014004000479ee */ /* 0x000f2600082c0000 */
[----:B------:R-:W-:Y:S01]  /*9b20*/  STS.128 [R56], R40 ;  /* 0x0000002838007388 */ /* 0x000fe20000000c00 */
[----:B----4-:R-:W-:-:S02]  /*9b30*/  FMUL2 R6, R6.F32x2.HI_LO, R52.F32 ;  /* 0x000000340606724a */ /* 0x010fc40001000000 */
        /* <DEDUP_REMOVED lines=31> */
[----:B--2---:R-:W-:Y:S02]  /*9d30*/  PRMT R48, R5, 0x5410, R6 ;  /* 0x0000541005307816 */ /* 0x004fe40000000006 */
[----:B------:R-:W-:Y:S02]  /*9d40*/  PRMT R49, R9, 0x5410, R10 ;  /* 0x0000541009317816 */ /* 0x000fe4000000000a */
[----:B------:R-:W-:Y:S02]  /*9d50*/  PRMT R50, R13, 0x5410, R14 ;  /* 0x000054100d327816 */ /* 0x000fe4000000000e */
[----:B------:R-:W-:-:S02]  /*9d60*/  PRMT R51, R17, 0x5410, R18 ;  /* 0x0000541011337816 */ /* 0x000fc40000000012 */
[----:B------:R-:W-:Y:S02]  /*9d70*/  PRMT R44, R21, 0x5410, R22 ;  /* 0x00005410152c7816 */ /* 0x000fe40000000016 */
[----:B------:R-:W-:Y:S01]  /*9d80*/  PRMT R45, R25, 0x5410, R26 ;  /* 0x00005410192d7816 */ /* 0x000fe2000000001a */
[----:B------:R2:W-:Y:S01]  /*9d90*/  STS.128 [R55+0x2000], R48 ;  /* 0x0020003037007388 */ /* 0x0005e20000000c00 */
[----:B------:R-:W-:Y:S02]  /*9da0*/  PRMT R46, R29, 0x5410, R30 ;  /* 0x000054101d2e7816 */ /* 0x000fe4000000001e */
[----:B------:R-:W-:Y:S02]  /*9db0*/  PRMT R47, R33, 0x5410, R34 ;  /* 0x00005410212f7816 */ /* 0x000fe40000000022 */
[----:B------:R-:W4:Y:S03]  /*9dc0*/  LDTM.x32 R4, tmem[UR4+0x160] ;  /* 0x00016004000479ee */ /* 0x000f2600082c0000 */
[----:B------:R5:W-:Y:S01]  /*9dd0*/  STS.128 [R39+0x2000], R44 ;  /* 0x0020002c27007388 */ /* 0x000be20000000c00 */
        /* <DEDUP_REMOVED lines=70> */
[----:B-----5:R-:W-:Y:S01]  /*a240*/  F2FP.SATFINITE.E4M3.F32.PACK_AB_MERGE_C R46, R31, R30, RZ ;  /* 0x0000001e1f2e723e */ /* 0x020fe200048070ff */
[----:B------:R-:W-:Y:S01]  /*a250*/  FMUL2 R32, R32.F32x2.HI_LO, R52.F32 ;  /* 0x000000342020724a */ /* 0x000fe20001000000 */
[----:B--2---:R-:W-:-:S02]  /*a260*/  PRMT R48, R5, 0x5410, R6 ;  /* 0x0000541005307816 */ /* 0x004fc40000000006 */
[----:B------:R-:W-:Y:S02]  /*a270*/  PRMT R49, R9, 0x5410, R10 ;  /* 0x0000541009317816 */ /* 0x000fe4000000000a */
[----:B------:R-:W-:Y:S02]  /*a280*/  PRMT R50, R13, 0x5410, R14 ;  /* 0x000054100d327816 */ /* 0x000fe4000000000e */
[----:B------:R-:W-:Y:S02]  /*a290*/  PRMT R51, R17, 0x5410, R18 ;  /* 0x0000541011337816 */ /* 0x000fe40000000012 */
[----:B------:R-:W-:Y:S02]  /*a2a0*/  F2FP.SATFINITE.E4M3.F32.PACK_AB_MERGE_C R37, R29, R28, RZ ;  /* 0x0000001c1d25723e */ /* 0x000fe400048070ff */
[----:B------:R-:W-:Y:S01]  /*a2b0*/  F2FP.SATFINITE.E4M3.F32.PACK_AB_MERGE_C R47, R35, R34, RZ ;  /* 0x00000022232f723e */ /* 0x000fe200048070ff */
[----:B------:R1:W-:Y:S01]  /*a2c0*/  STS.128 [R55+0x4000], R48 ;  /* 0x0040003037007388 */ /* 0x0003e20000000c00 */
[----:B------:R-:W-:-:S02]  /*a2d0*/  F2FP.SATFINITE.E4M3.F32.PACK_AB_MERGE_C R58, R33, R32, RZ ;  /* 0x00000020213a723e */ /* 0x000fc400048070ff */
[----:B------:R-:W-:Y:S02]  /*a2e0*/  PRMT R44, R21, 0x5410, R22 ;  /* 0x00005410152c7816 */ /* 0x000fe40000000016 */
[----:B------:R-:W-:Y:S02]  /*a2f0*/  PRMT R45, R25, 0x5410, R26 ;  /* 0x00005410192d7816 */ /* 0x000fe4000000001a */
[----:B------:R-:W2:Y:S01]  /*a300*/  LDTM.x32 R4, tmem[UR4+0x1a0] ;  /* 0x0001a004000479ee */ /* 0x000ea200082c0000 */
[----:B------:R-:W4:Y:S01]  /*a310*/  LDCU UR4, c[0x0][0x380] ;  /* 0x00007000ff0477ac */ /* 0x000f220008000800 */
[----:B------:R-:W-:Y:S02]  /*a320*/  PRMT R46, R37, 0x5410, R46 ;  /* 0x00005410252e7816 */ /* 0x000fe4000000002e */
[----:B------:R-:W-:-:S05]  /*a330*/  PRMT R47, R58, 0x5410, R47 ;  /* 0x000054103a2f7816 */ /* 0x000fca000000002f */
[----:B------:R1:W-:Y:S01]  /*a340*/  STS.128 [R39+0x4000], R44 ;  /* 0x0040002c27007388 */ /* 0x0003e20000000c00 */
[-C--:B--2---:R-:W-:Y:S02]  /*a350*/  FMUL2 R4, R4.F32x2.HI_LO, R52.reuse.F32 ;  /* 0x000000340404724a */ /* 0x084fe40001000000 */
[-C--:B------:R-:W-:Y:S02]  /*a360*/  FMUL2 R6, R6.F32x2.HI_LO, R52.reuse.F32 ;  /* 0x000000340606724a */ /* 0x080fe40001000000 */
[----:B------:R-:W-:Y:S01]  /*a370*/  FMUL2 R8, R8.F32x2.HI_LO, R52.F32 ;  /* 0x000000340808724a */ /* 0x000fe20001000000 */
[----:B------:R-:W-:Y:S01]  /*a380*/  F2FP.SATFINITE.E4M3.F32.PACK_AB_MERGE_C R5, R5, R4, RZ ;  /* 0x000000040505723e */ /* 0x000fe200048070ff */
[-C--:B------:R-:W-:Y:S01]  /*a390*/  FMUL2 R10, R10.F32x2.HI_LO, R52.reuse.F32 ;  /* 0x000000340a0a724a */ /* 0x080fe20001000000 */
[----:B------:R-:W2:Y:S01]  /*a3a0*/  @P0 LDC R4, c[0x0][0x600] ;  /* 0x00018000ff040b82 */ /* 0x000ea20000000800 */
[----:B------:R-:W-:Y:S01]  /*a3b0*/  FMUL2 R12, R12.F32x2.HI_LO, R52.F32 ;  /* 0x000000340c0c724a */ /* 0x000fe20001000000 */
[----:B------:R-:W-:Y:S01]  /*a3c0*/  F2FP.SATFINITE.E4M3.F32.PACK_AB_MERGE_C R6, R7, R6, RZ ;  /* 0x000000060706723e */ /* 0x000fe200048070ff */
[-C--:B------:R-:W-:Y:S01]  /*a3d0*/  FMUL2 R14, R14.F32x2.HI_LO, R52.reuse.F32 ;  /* 0x000000340e0e724a */ /* 0x080fe20001000000 */
[----:B----4-:R-:W-:Y:S01]  /*a3e0*/  IADD3 R7, PT, PT, -R0, UR4, RZ ;  /* 0x0000000400077c10 */ /* 0x010fe2000fffe1ff */
        /* <DEDUP_REMOVED lines=13> */
[----:B------:R-:W-:Y:S01]  /*a4c0*/  ISETP.GT.AND P1, PT, R7, R36, PT ;  /* 0x000000240700720c */ /* 0x000fe20003f24270 */
[----:B------:R-:W-:Y:S01]  /*a4d0*/  FMUL2 R30, R30.F32x2.HI_LO, R52.F32 ;  /* 0x000000341e1e724a */ /* 0x000fe20001000000 */
[----:B------:R-:W-:Y:S01]  /*a4e0*/  F2FP.SATFINITE.E4M3.F32.PACK_AB_MERGE_C R22, R23, R22, RZ ;  /* 0x000000161716723e */ /* 0x000fe200048070ff */
[----:B------:R-:W-:Y:S01]  /*a4f0*/  FMUL2 R32, R32.F32x2.HI_LO, R52.F32 ;  /* 0x000000342020724a */ /* 0x000fe20001000000 */
[----:B------:R-:W-:Y:S01]  /*a500*/  F2FP.SATFINITE.E4M3.F32.PACK_AB_MERGE_C R21, R21, R20, RZ ;  /* 0x000000141515723e */ /* 0x000fe200048070ff */
[----:B------:R-:W-:Y:S01]  /*a510*/  FMUL2 R34, R34.F32x2.HI_LO, R52.F32 ;  /* 0x000000342222724a */ /* 0x000fe20001000000 */
[----:B------:R-:W-:Y:S01]  /*a520*/  F2FP.SATFINITE.E4M3.F32.PACK_AB_MERGE_C R26, R27, R26, RZ ;  /* 0x0000001a1b1a723e */ /* 0x000fe200048070ff */
[----:B--2---:R-:W-:Y:S01]  /*a530*/  @P0 FFMA R53, R53, R4, R54 ;  /* 0x0000000435350223 */ /* 0x004fe20000000036 */
[----:B------:R-:W-:Y:S01]  /*a540*/  F2FP.SATFINITE.E4M3.F32.PACK_AB_MERGE_C R25, R25, R24, RZ ;  /* 0x000000181919723e */ /* 0x000fe200048070ff */
[----:B------:R-:W-:Y:S01]  /*a550*/  IMAD.MOV.U32 R12, RZ, RZ, -0x800000 ;  /* 0xff800000ff0c7424 */ /* 0x000fe200078e00ff */
[----:B------:R-:W-:Y:S01]  /*a560*/  F2FP.SATFINITE.E4M3.F32.PACK_AB_MERGE_C R30, R31, R30, RZ ;  /* 0x0000001e1f1e723e */ /* 0x000fe200048070ff */
[----:B------:R-:W-:Y:S01]  /*a570*/  @P0 FMUL R12, R53, 0.69314718246459960938 ;  /* 0x3f317218350c0820 */ /* 0x000fe20000400000 */
[----:B------:R-:W-:-:S02]  /*a580*/  F2FP.SATFINITE.E4M3.F32.PACK_AB_MERGE_C R29, R29, R28, RZ ;  /* 0x0000001c1d1d723e */ /* 0x000fc400048070ff */
[----:B------:R-:W-:Y:S02]  /*a590*/  F2FP.SATFINITE.E4M3.F32.PACK_AB_MERGE_C R7, R35, R34, RZ ;  /* 0x000000222307723e */ /* 0x000fe400048070ff */
[----:B------:R-:W-:Y:S02]  /*a5a0*/  F2FP.SATFINITE.E4M3.F32.PACK_AB_MERGE_C R32, R33, R32, RZ ;  /* 0x000000202120723e */ /* 0x000fe400048070ff */
[----:B------:R-:W-:Y:S02]  /*a5b0*/  PRMT R9, R9, 0x5410, R10 ;  /* 0x0000541009097816 */ /* 0x000fe4000000000a */
[----:B------:R-:W-:Y:S02]  /*a5c0*/  PRMT R8, R5, 0x5410, R6 ;  /* 0x0000541005087816 */ /* 0x000fe40000000006 */
[----:B------:R-:W-:Y:S02]  /*a5d0*/  PRMT R10, R13, 0x5410, R14 ;  /* 0x000054100d0a7816 */ /* 0x000fe4000000000e */
[----:B------:R-:W-:-:S02]  /*a5e0*/  PRMT R11, R16, 0x5410, R11 ;  /* 0x00005410100b7816 */ /* 0x000fc4000000000b */
[----:B------:R-:W-:Y:S02]  /*a5f0*/  PRMT R4, R21, 0x5410, R22 ;  /* 0x0000541015047816 */ /* 0x000fe40000000016 */
[----:B------:R-:W-:Y:S01]  /*a600*/  PRMT R5, R25, 0x5410, R26 ;  /* 0x0000541019057816 */ /* 0x000fe2000000001a */
[----:B------:R1:W-:Y:S01]  /*a610*/  STS.128 [R38+0x4000], R8 ;  /* 0x0040000826007388 */ /* 0x0003e20000000c00 */
[----:B------:R-:W-:Y:S02]  /*a620*/  PRMT R6, R29, 0x5410, R30 ;  /* 0x000054101d067816 */ /* 0x000fe4000000001e */
[----:B------:R-:W-:-:S05]  /*a630*/  PRMT R7, R32, 0x5410, R7 ;  /* 0x0000541020077816 */ /* 0x000fca0000000007 */
[----:B------:R1:W-:Y:S01]  /*a640*/  STS.128 [R56+0x4000], R4 ;  /* 0x0040000438007388 */ /* 0x0003e20000000c00 */
[----:B------:R2:W-:Y:S06]  /*a650*/  MEMBAR.ALL.CTA ;  /* 0x0000000000007992 */ /* 0x0005ec0000008000 */
[----:B--2---:R-:W2:Y:S02]  /*a660*/  FENCE.VIEW.ASYNC.S ;  /* 0x00000000000073c6 */ /* 0x004ea40000000000 */
[----:B--2---:R1:W-:Y:S01]  /*a670*/  SYNCS.ARRIVE.TRANS64.ART0 RZ, [R3+URZ+0x98], R2 ;  /* 0x0000980203ff79a7 */ /* 0x0043e200085000ff */
[----:B------:R1:W-:Y:S01]  /*a680*/  SYNCS.ARRIVE.TRANS64.ART0 RZ, [R3+URZ+0xd0], R2 ;  /* 0x0000d00203ff79a7 */ /* 0x0003e200085000ff */
[----:B------:R-:W-:Y:S05]  /*a690*/  @!P1 BRA `(.L_x_55) ;  /* 0x0000000000349947 */ /* 0x000fea0003800000 */
[----:B-1----:R-:W1:Y:S01]  /*a6a0*/  LDC.64 R6, c[0x0][0x3d0] ;  /* 0x0000f400ff067b82 */ /* 0x002e620000000a00 */
[C---:B------:R-:W-:Y:S01]  /*a6b0*/  IADD3 R36, P0, PT, R0.reuse, R36, RZ ;  /* 0x0000002400247210 */ /* 0x040fe20007f1e0ff */
[----:B------:R-:W2:Y:S03]  /*a6c0*/  LDCU.64 UR4, c[0x0][0x3b0] ;  /* 0x00007600ff0477ac */ /* 0x000ea60008000a00 */
[----:B------:R-:W-:Y:S01]  /*a6d0*/  LEA.HI.X.SX32 R37, R0, RZ, 0x1, P0 ;  /* 0x000000ff00257211 */ /* 0x000fe200000f0eff */
[----:B------:R-:W4:Y:S02]  /*a6e0*/  LDCU.64 UR8, c[0x0][0x358] ;  /* 0x00006b00ff0877ac */ /* 0x000f240008000a00 */
[----:B------:R-:W5:Y:S01]  /*a6f0*/  LDC.64 R4, c[0x0][0x3c8] ;  /* 0x0000f200ff047b82 */ /* 0x000f620000000a00 */
[----:B-1----:R-:W-:-:S04]  /*a700*/  IMAD.WIDE.U32 R36, R6, UR6, R36 ;  /* 0x0000000606247c25 */ /* 0x002fc8000f8e0024 */
[----:B------:R-:W-:Y:S02]  /*a710*/  IMAD R37, R7, UR6, R37 ;  /* 0x0000000607257c24 */ /* 0x000fe4000f8e0225 */
[----:B-----5:R-:W-:-:S04]  /*a720*/  IMAD.WIDE.U32 R6, R4, UR7, R36 ;  /* 0x0000000704067c25 */ /* 0x020fc8000f8e0024 */
[----:B------:R-:W-:Y:S01]  /*a730*/  IMAD R5, R5, UR7, R7 ;  /* 0x0000000705057c24 */ /* 0x000fe2000f8e0207 */
[----:B--2---:R-:W-:-:S04]  /*a740*/  LEA R4, P0, R6, UR4, 0x2 ;  /* 0x0000000406047c11 */ /* 0x004fc8000f8010ff */
[----:B------:R-:W-:-:S05]  /*a750*/  LEA.HI.X R5, R6, UR5, R5, 0x2, P0 ;  /* 0x0000000506057c11 */ /* 0x000fca00080f1405 */
[----:B----4-:R2:W-:Y:S04]  /*a760*/  STG.E desc[UR8][R4.64], R12 ;  /* 0x0000000c04007986 */ /* 0x0105e8000c101908 */
.L_x_55:
[----:B------:R-:W-:Y:S05]  /*a770*/  BSYNC.RECONVERGENT B0 ;  /* 0x0000000000007941 */ /* 0x000fea0003800200 */
.L_x_54:
[----:B------:R-:W4:Y:S02]  /*a780*/  SYNCS.PHASECHK.TRANS64.TRYWAIT P0, [R3+URZ+0xd8], RZ ;  /* 0x0000d8ff030075a7 */ /* 0x000f2400080011ff */
[----:B----4-:R-:W-:Y:S05]  /*a790*/  @!P0 BRA `(.L_x_56) ;  /* 0x0000000c00408947 */ /* 0x010fea0003800000 */
.L_x_113:
[----:B------:R-:W-:Y:S06]  /*a7a0*/  BAR.ARV 0x2, 0x120 ;  /* 0x0084800000007b1d */ /* 0x000fec0000002000 */
[----:B------:R-:W-:Y:S05]  /*a7b0*/  EXIT ;  /* 0x000000000000794d */ /* 0x000fea0003800000 */
.L_x_5:
[----:B------:R-:W-:-:S07]  /*a7c0*/  MOV R2, UR4 ;  /* 0x0000000400027c02 */ /* 0x000fce0008000f00 */
.L_x_57:
[----:B-1----:R1:W2:Y:S02]  /*a7d0*/  SYNCS.PHASECHK.TRANS64.TRYWAIT P0, [R2+URZ+0xd0], RZ ;  /* 0x0000d0ff020075a7 */ /* 0x0022a400080011ff */
[----:B--2---:R-:W-:Y:S05]  /*a7e0*/  @!P0 NANOSLEEP.SYNCS 0x989680 ;  /* 0x009896800000895d */ /* 0x004fea0003900000 */
[----:B------:R-:W2:Y:S02]  /*a7f0*/  @!P0 SYNCS.PHASECHK.TRANS64 P0, [R2+URZ+0xd0], RZ ;  /* 0x0000d0ff020085a7 */ /* 0x000ea400080010ff */
[----:B--2---:R-:W-:Y:S05]  /*a800*/  @!P0 BRA `(.L_x_57) ;  /* 0xfffffffc00f08947 */ /* 0x004fea000383ffff */
[----:B------:R-:W-:Y:S05]  /*a810*/  BRA `(.L_x_58) ;  /* 0xffffff6000147947 */ /* 0x000fea000383ffff */
.L_x_11:
[----:B-1----:R-:W-:-:S04]  /*a820*/  MOV R2, UR4 ;  /* 0x0000000400027c02 */ /* 0x002fc80008000f00 */
[----:B------:R1:W2:Y:S03]  /*a830*/  SYNCS.PHASECHK.TRANS64.TRYWAIT P0, [R2+URZ], RZ ;  /* 0x000000ff020075a7 */ /* 0x0002a600080011ff */
[----:B--2---:R-:W-:Y:S05]  /*a840*/  @!P0 NANOSLEEP.SYNCS 0x989680 ;  /* 0x009896800000895d */ /* 0x004fea0003900000 */
[----:B------:R-:W2:Y:S02]  /*a850*/  @!P0 SYNCS.PHASECHK.TRANS64 P0, [R2+URZ], RZ ;  /* 0x000000ff020085a7 */ /* 0x000ea400080010ff */
[----:B--2---:R-:W-:Y:S05]  /*a860*/  @!P0 BRA `(.L_x_11) ;  /* 0xfffffffc00ec8947 */ /* 0x004fea000383ffff */
[----:B------:R-:W-:Y:S05]  /*a870*/  BRA `(.L_x_59) ;  /* 0xffffff6400587947 */ /* 0x000fea000383ffff */
.L_x_12:
[----:B------:R-:W-:-:S07]  /*a880*/  MOV R3, UR4 ;  /* 0x0000000400037c02 */ /* 0x000fce0008000f00 */
.L_x_60:
[----:B-1----:R1:W2:Y:S02]  /*a890*/  SYNCS.PHASECHK.TRANS64.TRYWAIT P0, [R3+URZ+0x10], RZ ;  /* 0x000010ff030075a7 */ /* 0x0022a400080011ff */
[----:B--2---:R-:W-:Y:S05]  /*a8a0*/  @!P0 NANOSLEEP.SYNCS 0x989680 ;  /* 0x009896800000895d */ /* 0x004fea0003900000 */
[----:B------:R-:W2:Y:S02]  /*a8b0*/  @!P0 SYNCS.PHASECHK.TRANS64 P0, [R3+URZ+0x10], RZ ;  /* 0x000010ff030085a7 */ /* 0x000ea400080010ff */
[----:B--2---:R-:W-:Y:S05]  /*a8c0*/  @!P0 BRA `(.L_x_60) ;  /* 0xfffffffc00f08947 */ /* 0x004fea000383ffff */
[----:B------:R-:W-:Y:S05]  /*a8d0*/  BRA `(.L_x_61) ;  /* 0xffffff6400507947 */ /* 0x000fea000383ffff */
.L_x_14:
[----:B------:R-:W-:Y:S02]  /*a8e0*/  MOV R9, UR9 ;  /* 0x0000000900097c02 */ /* 0x000fe40008000f00 */
[----:B------:R-:W-:Y:S07]  /*a8f0*/  MOV R10, R11 ;  /* 0x0000000b000a7202 */ /* 0x000fee0000000f00 */
.L_x_62:
[----:B-1----:R1:W2:Y:S02]  /*a900*/  SYNCS.PHASECHK.TRANS64.TRYWAIT P0, [R9+URZ+0x10], R11 ;  /* 0x0000100b090075a7 */ /* 0x0022a400080011ff */
[----:B--2---:R-:W-:Y:S05]  /*a910*/  @!P0 NANOSLEEP.SYNCS 0x989680 ;  /* 0x009896800000895d */ /* 0x004fea0003900000 */
[----:B------:R-:W2:Y:S02]  /*a920*/  @!P0 SYNCS.PHASECHK.TRANS64 P0, [R9+URZ+0x10], R11 ;  /* 0x0000100b090085a7 */ /* 0x000ea400080010ff */
[----:B--2---:R-:W-:Y:S05]  /*a930*/  @!P0 BRA `(.L_x_62) ;  /* 0xfffffffc00f08947 */ /* 0x004fea000383ffff */
[----:B------:R-:W-:Y:S05]  /*a940*/  BRA `(.L_x_63) ;  /* 0xffffff6800987947 */ /* 0x000fea000383ffff */
.L_x_15:
[----:B------:R-:W-:Y:S02]  /*a950*/  MOV R9, UR4 ;  /* 0x0000000400097c02 */ /* 0x000fe40008000f00 */
[----:B------:R-:W-:Y:S07]  /*a960*/  MOV R13, R12 ;  /* 0x0000000c000d7202 */ /* 0x000fee0000000f00 */
.L_x_64:
[----:B-1----:R1:W2:Y:S02]  /*a970*/  SYNCS.PHASECHK.TRANS64.TRYWAIT P0, [R9+URZ+0x98], R13 ;  /* 0x0000980d090075a7 */ /* 0x0022a400080011ff */
[----:B--2---:R-:W-:Y:S05]  /*a980*/  @!P0 NANOSLEEP.SYNCS 0x989680 ;  /* 0x009896800000895d */ /* 0x004fea0003900000 */
[----:B------:R-:W2:Y:S02]  /*a990*/  @!P0 SYNCS.PHASECHK.TRANS64 P0, [R9+URZ+0x98], R13 ;  /* 0x0000980d090085a7 */ /* 0x000ea400080010ff */
[----:B--2---:R-:W-:Y:S05]  /*a9a0*/  @!P0 BRA `(.L_x_64) ;  /* 0xfffffffc00f08947 */ /* 0x004fea000383ffff */
[----:B------:R-:W-:Y:S05]  /*a9b0*/  BRA `(.L_x_65) ;  /* 0xffffff6800e47947 */ /* 0x000fea000383ffff */
.L_x_16:
[----:B------:R-:W-:Y:S02]  /*a9c0*/  MOV R9, UR4 ;  /* 0x0000000400097c02 */ /* 0x000fe40008000f00 */
[----:B------:R-:W-:Y:S07]  /*a9d0*/  MOV R13, R12 ;  /* 0x0000000c000d7202 */ /* 0x000fee0000000f00 */
.L_x_66:
[----:B-1----:R1:W2:Y:S02]  /*a9e0*/  SYNCS.PHASECHK.TRANS64.TRYWAIT P0, [R9+URZ+0xa0], R13 ;  /* 0x0000a00d090075a7 */ /* 0x0022a400080011ff */
[----:B--2---:R-:W-:Y:S05]  /*a9f0*/  @!P0 NANOSLEEP.SYNCS 0x989680 ;  /* 0x009896800000895d */ /* 0x004fea0003900000 */
[----:B------:R-:W2:Y:S02]  /*aa00*/  @!P0 SYNCS.PHASECHK.TRANS64 P0, [R9+URZ+0xa0], R13 ;  /* 0x0000a00d090085a7 */ /* 0x000ea400080010ff */
[----:B--2---:R-:W-:Y:S05]  /*aa10*/  @!P0 BRA `(.L_x_66) ;  /* 0xfffffffc00f08947 */ /* 0x004fea000383ffff */
[----:B------:R-:W-:Y:S05]  /*aa20*/  BRA `(.L_x_67) ;  /* 0xffffff6c000c7947 */ /* 0x000fea000383ffff */
.L_x_17:
[----:B-1----:R-:W-:Y:S02]  /*aa30*/  MOV R9, UR21 ;  /* 0x0000001500097c02 */ /* 0x002fe40008000f00 */
[----:B------:R-:W-:Y:S07]  /*aa40*/  MOV R10, R11 ;  /* 0x0000000b000a7202 */ /* 0x000fee0000000f00 */
.L_x_68:
[----:B-1----:R1:W2:Y:S02]  /*aa50*/  SYNCS.PHASECHK.TRANS64.TRYWAIT P0, [R9+URZ+0x10], R11 ;  /* 0x0000100b090075a7 */ /* 0x0022a400080011ff */
[----:B--2---:R-:W-:Y:S05]  /*aa60*/  @!P0 NANOSLEEP.SYNCS 0x989680 ;  /* 0x009896800000895d */ /* 0x004fea0003900000 */
[----:B------:R-:W2:Y:S02]  /*aa70*/  @!P0 SYNCS.PHASECHK.TRANS64 P0, [R9+URZ+0x10], R11 ;  /* 0x0000100b090085a7 */ /* 0x000ea400080010ff */
[----:B--2---:R-:W-:Y:S05]  /*aa80*/  @!P0 BRA `(.L_x_68) ;  /* 0xfffffffc00f08947 */ /* 0x004fea000383ffff */
[----:B------:R-:W-:Y:S05]  /*aa90*/  BRA `(.L_x_69) ;  /* 0xffffff6c00087947 */ /* 0x000fea000383ffff */
.L_x_19:
[----:B------:R-:W-:Y:S02]  /*aaa0*/  MOV R2, UR7 ;  /* 0x0000000700027c02 */ /* 0x000fe40008000f00 */
[----:B------:R-:W-:-:S07]  /*aab0*/  MOV R15, R14 ;  /* 0x0000000e000f7202 */ /* 0x000fce0000000f00 */
.L_x_70:
[----:B--2---:R2:W3:Y:S02]  /*aac0*/  SYNCS.PHASECHK.TRANS64.TRYWAIT P0, [R2+URZ+0x10], R15 ;  /* 0x0000100f020075a7 */ /* 0x0044e400080011ff */
[----:B---3--:R-:W-:Y:S05]  /*aad0*/  @!P0 NANOSLEEP.SYNCS 0x989680 ;  /* 0x009896800000895d */ /* 0x008fea0003900000 */
[----:B------:R-:W3:Y:S02]  /*aae0*/  @!P0 SYNCS.PHASECHK.TRANS64 P0, [R2+URZ+0x10], R15 ;  /* 0x0000100f020085a7 */ /* 0x000ee400080010ff */
[----:B---3--:R-:W-:Y:S05]  /*aaf0*/  @!P0 BRA `(.L_x_70) ;  /* 0xfffffffc00f08947 */ /* 0x008fea000383ffff */
[----:B------:R-:W-:Y:S05]  /*ab00*/  BRA `(.L_x_71) ;  /* 0xffffff6c00ac7947 */ /* 0x000fea000383ffff */
.L_x_20:
[----:B------:R-:W-:Y:S02]  /*ab10*/  MOV R3, UR4 ;  /* 0x0000000400037c02 */ /* 0x000fe40008000f00 */
[----:B------:R-:W-:-:S07]  /*ab20*/  MOV R7, R6 ;  /* 0x0000000600077202 */ /* 0x000fce0000000f00 */
.L_x_72:
[----:B--2---:R2:W3:Y:S02]  /*ab30*/  SYNCS.PHASECHK.TRANS64.TRYWAIT P0, [R3+URZ+0x98], R7 ;  /* 0x00009807030075a7 */ /* 0x0044e400080011ff */
[----:B---3--:R-:W-:Y:S05]  /*ab40*/  @!P0 NANOSLEEP.SYNCS 0x989680 ;  /* 0x009896800000895d */ /* 0x008fea0003900000 */
[----:B------:R-:W3:Y:S02]  /*ab50*/  @!P0 SYNCS.PHASECHK.TRANS64 P0, [R3+URZ+0x98], R7 ;  /* 0x00009807030085a7 */ /* 0x000ee400080010ff */
[----:B---3--:R-:W-:Y:S05]  /*ab60*/  @!P0 BRA `(.L_x_72) ;  /* 0xfffffffc00f08947 */ /* 0x008fea000383ffff */
[----:B------:R-:W-:Y:S05]  /*ab70*/  BRA `(.L_x_73) ;  /* 0xffffff7000107947 */ /* 0x000fea000383ffff */
.L_x_21:
[----:B------:R-:W-:Y:S02]  /*ab80*/  MOV R2, UR13 ;  /* 0x0000000d00027c02 */ /* 0x000fe40008000f00 */
[----:B------:R-:W-:-:S07]  /*ab90*/  MOV R7, R6 ;  /* 0x0000000600077202 */ /* 0x000fce0000000f00 */
.L_x_74:
[----:B--2---:R2:W3:Y:S02]  /*aba0*/  SYNCS.PHASECHK.TRANS64.TRYWAIT P0, [R2+URZ+0xa0], R7 ;  /* 0x0000a007020075a7 */ /* 0x0044e400080011ff */
[----:B---3--:R-:W-:Y:S05]  /*abb0*/  @!P0 NANOSLEEP.SYNCS 0x989680 ;  /* 0x009896800000895d */ /* 0x008fea0003900000 */
[----:B------:R-:W3:Y:S02]  /*abc0*/  @!P0 SYNCS.PHASECHK.TRANS64 P0, [R2+URZ+0xa0], R7 ;  /* 0x0000a007020085a7 */ /* 0x000ee400080010ff */
[----:B---3--:R-:W-:Y:S05]  /*abd0*/  @!P0 BRA `(.L_x_74) ;  /* 0xfffffffc00f08947 */ /* 0x008fea000383ffff */
[----:B------:R-:W-:Y:S05]  /*abe0*/  BRA `(.L_x_75) ;  /* 0xffffff7000247947 */ /* 0x000fea000383ffff */
.L_x_26:
[----:B------:R-:W-:Y:S02]  /*abf0*/  MOV R2, UR25 ;  /* 0x0000001900027c02 */ /* 0x000fe40008000f00 */
[----:B------:R-:W-:Y:S02]  /*ac00*/  MOV R6, 0x80000000 ;  /* 0x8000000000067802 */ /* 0x000fe40000000f00 */
[----:B------:R-:W-:-:S07]  /*ac10*/  MOV R7, 0x80000000 ;  /* 0x8000000000077802 */ /* 0x000fce0000000f00 */
.L_x_76:
[----:B-1----:R1:W2:Y:S02]  /*ac20*/  SYNCS.PHASECHK.TRANS64.TRYWAIT P0, [R2+URZ+0x50], R7 ;  /* 0x00005007020075a7 */ /* 0x0022a400080011ff */
[----:B--2---:R-:W-:Y:S05]  /*ac30*/  @!P0 NANOSLEEP.SYNCS 0x989680 ;  /* 0x009896800000895d */ /* 0x004fea0003900000 */
[----:B------:R-:W2:Y:S02]  /*ac40*/  @!P0 SYNCS.PHASECHK.TRANS64 P0, [R2+URZ+0x50], R7 ;  /* 0x00005007020085a7 */ /* 0x000ea400080010ff */
[----:B--2---:R-:W-:Y:S05]  /*ac50*/  @!P0 BRA `(.L_x_76) ;  /* 0xfffffffc00f08947 */ /* 0x004fea000383ffff */
[----:B------:R-:W-:Y:S05]  /*ac60*/  BRA `(.L_x_77) ;  /* 0xffffff7400807947 */ /* 0x000fea000383ffff */
.L_x_27:
[----:B------:R-:W-:Y:S01]  /*ac70*/  HFMA2 R6, -RZ, RZ, -0.0 , 0 ;  /* 0x80000000ff067431 */ /* 0x000fe200000001ff */
[----:B------:R-:W-:Y:S02]  /*ac80*/  MOV R2, UR25 ;  /* 0x0000001900027c02 */ /* 0x000fe40008000f00 */
[----:B------:R-:W-:-:S07]  /*ac90*/  MOV R7, 0x80000000 ;  /* 0x8000000000077802 */ /* 0x000fce0000000f00 */
.L_x_78:
[----:B-1----:R1:W2:Y:S02]  /*aca0*/  SYNCS.PHASECHK.TRANS64.TRYWAIT P0, [R2+URZ+0x8], R7 ;  /* 0x00000807020075a7 */ /* 0x0022a400080011ff */
[----:B--2---:R-:W-:Y:S05]  /*acb0*/  @!P0 NANOSLEEP.SYNCS 0x989680 ;  /* 0x009896800000895d */ /* 0x004fea0003900000 */
[----:B------:R-:W2:Y:S02]  /*acc0*/  @!P0 SYNCS.PHASECHK.TRANS64 P0, [R2+URZ+0x8], R7 ;  /* 0x00000807020085a7 */ /* 0x000ea400080010ff */
[----:B--2---:R-:W-:Y:S05]  /*acd0*/  @!P0 BRA `(.L_x_78) ;  /* 0xfffffffc00f08947 */ /* 0x004fea000383ffff */
[----:B------:R-:W-:Y:S05]  /*ace0*/  BRA `(.L_x_79) ;  /* 0xffffff7400e87947 */ /* 0x000fea000383ffff */
.L_x_28:
[----:B------:R-:W-:Y:S01]  /*acf0*/  HFMA2 R6, -RZ, RZ, -0.0 , 0 ;  /* 0x80000000ff067431 */ /* 0x000fe200000001ff */
[----:B------:R-:W-:Y:S02]  /*ad00*/  MOV R2, UR25 ;  /* 0x0000001900027c02 */ /* 0x000fe40008000f00 */
[----:B------:R-:W-:-:S07]  /*ad10*/  MOV R7, 0x80000000 ;  /* 0x8000000000077802 */ /* 0x000fce0000000f00 */
.L_x_80:
[----:B-1----:R1:W2:Y:S02]  /*ad20*/  SYNCS.PHASECHK.TRANS64.TRYWAIT P0, [R2+URZ+0x58], R7 ;  /* 0x00005807020075a7 */ /* 0x0022a400080011ff */
[----:B--2---:R-:W-:Y:S05]  /*ad30*/  @!P0 NANOSLEEP.SYNCS 0x989680 ;  /* 0x009896800000895d */ /* 0x004fea0003900000 */
[----:B------:R-:W2:Y:S02]  /*ad40*/  @!P0 SYNCS.PHASECHK.TRANS64 P0, [R2+URZ+0x58], R7 ;  /* 0x00005807020085a7 */ /* 0x000ea400080010ff */
[----:B--2---:R-:W-:Y:S05]  /*ad50*/  @!P0 BRA `(.L_x_80) ;  /* 0xfffffffc00f08947 */ /* 0x004fea000383ffff */
[----:B------:R-:W-:Y:S05]  /*ad60*/  BRA `(.L_x_81) ;  /* 0xffffff7800507947 */ /* 0x000fea000383ffff */
.L_x_31:
[----:B------:R-:W-:Y:S02]  /*ad70*/  MOV R6, UR13 ;  /* 0x0000000d00067c02 */ /* 0x000fe40008000f00 */
[----:B------:R-:W-:Y:S02]  /*ad80*/  MOV R7, UR13 ;  /* 0x0000000d00077c02 */ /* 0x000fe40008000f00 */
[----:B------:R-:W-:-:S07]  /*ad90*/  MOV R2, UR8 ;  /* 0x0000000800027c02 */ /* 0x000fce0008000f00 */
.L_x_82:
[----:B-1----:R1:W2:Y:S02]  /*ada0*/  SYNCS.PHASECHK.TRANS64.TRYWAIT P0, [R2+URZ+0x50], R7 ;  /* 0x00005007020075a7 */ /* 0x0022a400080011ff */
[----:B--2---:R-:W-:Y:S05]  /*adb0*/  @!P0 NANOSLEEP.SYNCS 0x989680 ;  /* 0x009896800000895d */ /* 0x004fea0003900000 */
[----:B------:R-:W2:Y:S02]  /*adc0*/  @!P0 SYNCS.PHASECHK.TRANS64 P0, [R2+URZ+0x50], R7 ;  /* 0x00005007020085a7 */ /* 0x000ea400080010ff */
[----:B--2---:R-:W-:Y:S05]  /*add0*/  @!P0 BRA `(.L_x_82) ;  /* 0xfffffffc00f08947 */ /* 0x004fea000383ffff */
[----:B------:R-:W-:Y:S05]  /*ade0*/  BRA `(.L_x_83) ;  /* 0xffffff7c00b47947 */ /* 0x000fea000383ffff */
.L_x_32:
[----:B------:R-:W-:Y:S02]  /*adf0*/  MOV R6, UR12 ;  /* 0x0000000c00067c02 */ /* 0x000fe40008000f00 */
[----:B------:R-:W-:Y:S02]  /*ae00*/  MOV R7, UR12 ;  /* 0x0000000c00077c02 */ /* 0x000fe40008000f00 */
[----:B------:R-:W-:-:S07]  /*ae10*/  MOV R2, UR8 ;  /* 0x0000000800027c02 */ /* 0x000fce0008000f00 */
.L_x_84:
[----:B-1----:R1:W2:Y:S02]  /*ae20*/  SYNCS.PHASECHK.TRANS64.TRYWAIT P0, [R2+URZ+0x50], R7 ;  /* 0x00005007020075a7 */ /* 0x0022a400080011ff */
[----:B--2---:R-:W-:Y:S05]  /*ae30*/  @!P0 NANOSLEEP.SYNCS 0x989680 ;  /* 0x009896800000895d */ /* 0x004fea0003900000 */
[----:B------:R-:W2:Y:S02]  /*ae40*/  @!P0 SYNCS.PHASECHK.TRANS64 P0, [R2+URZ+0x50], R7 ;  /* 0x00005007020085a7 */ /* 0x000ea400080010ff */
[----:B--2---:R-:W-:Y:S05]  /*ae50*/  @!P0 BRA `(.L_x_84) ;  /* 0xfffffffc00f08947 */ /* 0x004fea000383ffff */
[----:B------:R-:W-:Y:S05]  /*ae60*/  BRA `(.L_x_85) ;  /* 0xffffff8000a07947 */ /* 0x000fea000383ffff */
.L_x_33:
[----:B------:R-:W-:Y:S02]  /*ae70*/  MOV R6, UR12 ;  /* 0x0000000c00067c02 */ /* 0x000fe40008000f00 */
[----:B------:R-:W-:Y:S02]  /*ae80*/  MOV R7, UR12 ;  /* 0x0000000c00077c02 */ /* 0x000fe40008000f00 */
[----:B------:R-:W-:-:S07]  /*ae90*/  MOV R2, UR8 ;  /* 0x0000000800027c02 */ /* 0x000fce0008000f00 */
.L_x_86:
[----:B-1----:R1:W2:Y:S02]  /*aea0*/  SYNCS.PHASECHK.TRANS64.TRYWAIT P0, [R2+URZ+0x50], R7 ;  /* 0x00005007020075a7 */ /* 0x0022a400080011ff */
[----:B--2---:R-:W-:Y:S05]  /*aeb0*/  @!P0 NANOSLEEP.SYNCS 0x989680 ;  /* 0x009896800000895d */ /* 0x004fea0003900000 */
[----:B------:R-:W2:Y:S02]  /*aec0*/  @!P0 SYNCS.PHASECHK.TRANS64 P0, [R2+URZ+0x50], R7 ;  /* 0x00005007020085a7 */ /* 0x000ea400080010ff */
[----:B--2---:R-:W-:Y:S05]  /*aed0*/  @!P0 BRA `(.L_x_86) ;  /* 0xfffffffc00f08947 */ /* 0x004fea000383ffff */
[----:B------:R-:W-:Y:S05]  /*aee0*/  BRA `(.L_x_87) ;  /* 0xffffff84003c7947 */ /* 0x000fea000383ffff */
.L_x_34:
[----:B------:R-:W-:Y:S02]  /*aef0*/  MOV R6, UR11 ;  /* 0x0000000b00067c02 */ /* 0x000fe40008000f00 */
[----:B------:R-:W-:Y:S02]  /*af00*/  MOV R7, UR11 ;  /* 0x0000000b00077c02 */ /* 0x000fe40008000f00 */
[----:B------:R-:W-:-:S07]  /*af10*/  MOV R2, UR24 ;  /* 0x0000001800027c02 */ /* 0x000fce0008000f00 */
.L_x_88:
[----:B-1----:R1:W2:Y:S02]  /*af20*/  SYNCS.PHASECHK.TRANS64.TRYWAIT P0, [R2+URZ+0x50], R7 ;  /* 0x00005007020075a7 */ /* 0x0022a400080011ff */
[----:B--2---:R-:W-:Y:S05]  /*af30*/  @!P0 NANOSLEEP.SYNCS 0x989680 ;  /* 0x009896800000895d */ /* 0x004fea0003900000 */
[----:B------:R-:W2:Y:S02]  /*af40*/  @!P0 SYNCS.PHASECHK.TRANS64 P0, [R2+URZ+0x50], R7 ;  /* 0x00005007020085a7 */ /* 0x000ea400080010ff */
[----:B--2---:R-:W-:Y:S05]  /*af50*/  @!P0 BRA `(.L_x_88) ;  /* 0xfffffffc00f08947 */ /* 0x004fea000383ffff */
[----:B------:R-:W-:Y:S05]  /*af60*/  BRA `(.L_x_89) ;  /* 0xffffff84008c7947 */ /* 0x000fea000383ffff */
.L_x_36:
[----:B------:R-:W-:Y:S02]  /*af70*/  MOV R6, UR9 ;  /* 0x0000000900067c02 */ /* 0x000fe40008000f00 */
[----:B------:R-:W-:Y:S02]  /*af80*/  MOV R7, UR9 ;  /* 0x0000000900077c02 */ /* 0x000fe40008000f00 */
[----:B------:R-:W-:-:S07]  /*af90*/  MOV R2, UR6 ;  /* 0x0000000600027c02 */ /* 0x000fce0008000f00 */
.L_x_90:
[----:B-1----:R1:W2:Y:S02]  /*afa0*/  SYNCS.PHASECHK.TRANS64.TRYWAIT P0, [R2+URZ+0x50], R7 ;  /* 0x00005007020075a7 */ /* 0x0022a400080011ff */
[----:B--2---:R-:W-:Y:S05]  /*afb0*/  @!P0 NANOSLEEP.SYNCS 0x989680 ;  /* 0x009896800000895d */ /* 0x004fea0003900000 */
[----:B------:R-:W2:Y:S02]  /*afc0*/  @!P0 SYNCS.PHASECHK.TRANS64 P0, [R2+URZ+0x50], R7 ;  /* 0x00005007020085a7 */ /* 0x000ea400080010ff */
[----:B--2---:R-:W-:Y:S05]  /*afd0*/  @!P0 BRA `(.L_x_90) ;  /* 0xfffffffc00f08947 */ /* 0x004fea000383ffff */
[----:B------:R-:W-:Y:S05]  /*afe0*/  BRA `(.L_x_91) ;  /* 0xffffff8800587947 */ /* 0x000fea000383ffff */
.L_x_37:
[----:B------:R-:W-:Y:S02]  /*aff0*/  MOV R6, UR6 ;  /* 0x0000000600067c02 */ /* 0x000fe40008000f00 */
[----:B------:R-:W-:Y:S02]  /*b000*/  MOV R7, UR6 ;  /* 0x0000000600077c02 */ /* 0x000fe40008000f00 */
[----:B------:R-:W-:-:S07]  /*b010*/  MOV R2, UR5 ;  /* 0x0000000500027c02 */ /* 0x000fce0008000f00 */
.L_x_92:
[----:B-1----:R1:W2:Y:S02]  /*b020*/  SYNCS.PHASECHK.TRANS64.TRYWAIT P0, [R2+URZ+0x50], R7 ;  /* 0x00005007020075a7 */ /* 0x0022a400080011ff */
[----:B--2---:R-:W-:Y:S05]  /*b030*/  @!P0 NANOSLEEP.SYNCS 0x989680 ;  /* 0x009896800000895d */ /* 0x004fea0003900000 */
[----:B------:R-:W2:Y:S02]  /*b040*/  @!P0 SYNCS.PHASECHK.TRANS64 P0, [R2+URZ+0x50], R7 ;  /* 0x00005007020085a7 */ /* 0x000ea400080010ff */
[----:B--2---:R-:W-:Y:S05]  /*b050*/  @!P0 BRA `(.L_x_92) ;  /* 0xfffffffc00f08947 */ /* 0x004fea000383ffff */
[----:B------:R-:W-:Y:S05]  /*b060*/  BRA `(.L_x_93) ;  /* 0xffffff8800ec7947 */ /* 0x000fea000383ffff */
.L_x_38:
[----:B------:R-:W-:Y:S02]  /*b070*/  MOV R6, UR4 ;  /* 0x0000000400067c02 */ /* 0x000fe40008000f00 */
[----:B------:R-:W-:Y:S02]  /*b080*/  MOV R7, UR4 ;  /* 0x0000000400077c02 */ /* 0x000fe40008000f00 */
[----:B------:R-:W-:-:S07]  /*b090*/  MOV R2, UR5 ;  /* 0x0000000500027c02 */ /* 0x000fce0008000f00 */
.L_x_94:
[----:B-1----:R1:W2:Y:S02]  /*b0a0*/  SYNCS.PHASECHK.TRANS64.TRYWAIT P0, [R2+URZ+0x50], R7 ;  /* 0x00005007020075a7 */ /* 0x0022a400080011ff */
[----:B--2---:R-:W-:Y:S05]  /*b0b0*/  @!P0 NANOSLEEP.SYNCS 0x989680 ;  /* 0x009896800000895d */ /* 0x004fea0003900000 */
[----:B------:R-:W2:Y:S02]  /*b0c0*/  @!P0 SYNCS.PHASECHK.TRANS64 P0, [R2+URZ+0x50], R7 ;  /* 0x00005007020085a7 */ /* 0x000ea400080010ff */
[----:B--2---:R-:W-:Y:S05]  /*b0d0*/  @!P0 BRA `(.L_x_94) ;  /* 0xfffffffc00f08947 */ /* 0x004fea000383ffff */
[----:B------:R-:W-:Y:S05]  /*b0e0*/  BRA `(.L_x_95) ;  /* 0xffffff8c00cc7947 */ /* 0x000fea000383ffff */
.L_x_39:
[----:B------:R-:W-:-:S07]  /*b0f0*/  MOV R2, UR25 ;  /* 0x0000001900027c02 */ /* 0x000fce0008000f00 */
.L_x_96:
[----:B-1----:R1:W2:Y:S02]  /*b100*/  SYNCS.PHASECHK.TRANS64.TRYWAIT P0, [R2+URZ+0x8], RZ ;  /* 0x000008ff020075a7 */ /* 0x0022a400080011ff */
[----:B--2---:R-:W-:Y:S05]  /*b110*/  @!P0 NANOSLEEP.SYNCS 0x989680 ;  /* 0x009896800000895d */ /* 0x004fea0003900000 */
[----:B------:R-:W2:Y:S02]  /*b120*/  @!P0 SYNCS.PHASECHK.TRANS64 P0, [R2+URZ+0x8], RZ ;  /* 0x000008ff020085a7 */ /* 0x000ea400080010ff */
[----:B--2---:R-:W-:Y:S05]  /*b130*/  @!P0 BRA `(.L_x_96) ;  /* 0xfffffffc00f08947 */ /* 0x004fea000383ffff */
[----:B------:R-:W-:Y:S05]  /*b140*/  BRA `(.L_x_97) ;  /* 0xffffff8c00c87947 */ /* 0x000fea000383ffff */
.L_x_41:
[----:B------:R-:W-:Y:S02]  /*b150*/  MOV R2, UR4 ;  /* 0x0000000400027c02 */ /* 0x000fe40008000f00 */
[----:B------:R-:W-:Y:S02]  /*b160*/  MOV R6, 0x80000000 ;  /* 0x8000000000067802 */ /* 0x000fe40000000f00 */
[----:B------:R-:W-:-:S07]  /*b170*/  MOV R7, 0x80000000 ;  /* 0x8000000000077802 */ /* 0x000fce0000000f00 */
.L_x_98:
[----:B-1----:R1:W2:Y:S02]  /*b180*/  SYNCS.PHASECHK.TRANS64.TRYWAIT P0, [R2+URZ+0xc8], R7 ;  /* 0x0000c807020075a7 */ /* 0x0022a400080011ff */
[----:B--2---:R-:W-:Y:S05]  /*b190*/  @!P0 NANOSLEEP.SYNCS 0x989680 ;  /* 0x009896800000895d */ /* 0x004fea0003900000 */
[----:B------:R-:W2:Y:S02]  /*b1a0*/  @!P0 SYNCS.PHASECHK.TRANS64 P0, [R2+URZ+0xc8], R7 ;  /* 0x0000c807020085a7 */ /* 0x000ea400080010ff */
[----:B--2---:R-:W-:Y:S05]  /*b1b0*/  @!P0 BRA `(.L_x_98) ;  /* 0xfffffffc00f08947 */ /* 0x004fea000383ffff */
[----:B------:R-:W-:Y:S05]  /*b1c0*/  BRA `(.L_x_99) ;  /* 0xffffff8c00e47947 */ /* 0x000fea000383ffff */
.L_x_42:
[----:B-1----:R-:W-:-:S07]  /*b1d0*/  MOV R2, UR4 ;  /* 0x0000000400027c02 */ /* 0x002fce0008000f00 */
.L_x_100:
[----:B-1----:R1:W2:Y:S02]  /*b1e0*/  SYNCS.PHASECHK.TRANS64.TRYWAIT P0, [R2+URZ+0x90], RZ ;  /* 0x000090ff020075a7 */ /* 0x0022a400080011ff */
[----:B--2---:R-:W-:Y:S05]  /*b1f0*/  @!P0 NANOSLEEP.SYNCS 0x989680 ;  /* 0x009896800000895d */ /* 0x004fea0003900000 */
[----:B------:R-:W2:Y:S02]  /*b200*/  @!P0 SYNCS.PHASECHK.TRANS64 P0, [R2+URZ+0x90], RZ ;  /* 0x000090ff020085a7 */ /* 0x000ea400080010ff */
[----:B--2---:R-:W-:Y:S05]  /*b210*/  @!P0 BRA `(.L_x_100) ;  /* 0xfffffffc00f08947 */ /* 0x004fea000383ffff */
[----:B------:R-:W-:Y:S05]  /*b220*/  BRA `(.L_x_101) ;  /* 0xffffff9000147947 */ /* 0x000fea000383ffff */
.L_x_43:
[----:B------:R-:W-:-:S07]  /*b230*/  MOV R4, UR4 ;  /* 0x0000000400047c02 */ /* 0x000fce0008000f00 */
.L_x_102:
[----:B-1----:R1:W2:Y:S02]  /*b240*/  SYNCS.PHASECHK.TRANS64.TRYWAIT P0, [R4+URZ+0xc8], RZ ;  /* 0x0000c8ff040075a7 */ /* 0x0022a400080011ff */
[----:B--2---:R-:W-:Y:S05]  /*b250*/  @!P0 NANOSLEEP.SYNCS 0x989680 ;  /* 0x009896800000895d */ /* 0x004fea0003900000 */
[----:B------:R-:W2:Y:S02]  /*b260*/  @!P0 SYNCS.PHASECHK.TRANS64 P0, [R4+URZ+0xc8], RZ ;  /* 0x0000c8ff040085a7 */ /* 0x000ea400080010ff */
[----:B--2---:R-:W-:Y:S05]  /*b270*/  @!P0 BRA `(.L_x_102) ;  /* 0xfffffffc00f08947 */ /* 0x004fea000383ffff */
[----:B------:R-:W-:Y:S05]  /*b280*/  BRA `(.L_x_103) ;  /* 0xffffffb400ec7947 */ /* 0x000fea000383ffff */
.L_x_45:
[----:B------:R-:W-:Y:S02]  /*b290*/  MOV R2, UR4 ;  /* 0x0000000400027c02 */ /* 0x000fe40008000f00 */
[----:B------:R-:W-:-:S07]  /*b2a0*/  MOV R5, R4 ;  /* 0x0000000400057202 */ /* 0x000fce0000000f00 */
.L_x_104:
[----:B-1----:R1:W2:Y:S02]  /*b2b0*/  SYNCS.PHASECHK.TRANS64.TRYWAIT P0, [R2+URZ+0x90], R5 ;  /* 0x00009005020075a7 */ /* 0x0022a400080011ff */
[----:B--2---:R-:W-:Y:S05]  /*b2c0*/  @!P0 NANOSLEEP.SYNCS 0x989680 ;  /* 0x009896800000895d */ /* 0x004fea0003900000 */
[----:B------:R-:W2:Y:S02]  /*b2d0*/  @!P0 SYNCS.PHASECHK.TRANS64 P0, [R2+URZ+0x90], R5 ;  /* 0x00009005020085a7 */ /* 0x000ea400080010ff */
[----:B--2---:R-:W-:Y:S05]  /*b2e0*/  @!P0 BRA `(.L_x_104) ;  /* 0xfffffffc00f08947 */ /* 0x004fea000383ffff */
[----:B------:R-:W-:Y:S05]  /*b2f0*/  BRA `(.L_x_105) ;  /* 0xffffffb8000c7947 */ /* 0x000fea000383ffff */
.L_x_46:
[----:B------:R-:W-:Y:S02]  /*b300*/  MOV R4, UR4 ;  /* 0x0000000400047c02 */ /* 0x000fe40008000f00 */
[----:B------:R-:W-:-:S07]  /*b310*/  MOV R38, R39 ;  /* 0x0000002700267202 */ /* 0x000fce0000000f00 */
.L_x_106:
[----:B-1----:R1:W2:Y:S02]  /*b320*/  SYNCS.PHASECHK.TRANS64.TRYWAIT P0, [R4+URZ+0xc8], R39 ;  /* 0x0000c827040075a7 */ /* 0x0022a400080011ff */
[----:B--2---:R-:W-:Y:S05]  /*b330*/  @!P0 NANOSLEEP.SYNCS 0x989680 ;  /* 0x009896800000895d */ /* 0x004fea0003900000 */
[----:B------:R-:W2:Y:S02]  /*b340*/  @!P0 SYNCS.PHASECHK.TRANS64 P0, [R4+URZ+0xc8], R39 ;  /* 0x0000c827040085a7 */ /* 0x000ea400080010ff */
[----:B--2---:R-:W-:Y:S05]  /*b350*/  @!P0 BRA `(.L_x_106) ;  /* 0xfffffffc00f08947 */ /* 0x004fea000383ffff */
[----:B------:R-:W-:Y:S05]  /*b360*/  BRA `(.L_x_107) ;  /* 0xffffffd000107947 */ /* 0x000fea000383ffff */
.L_x_48:
[----:B------:R-:W-:Y:S02]  /*b370*/  MOV R5, UR4 ;  /* 0x0000000400057c02 */ /* 0x000fe40008000f00 */
[----:B------:R-:W-:-:S07]  /*b380*/  MOV R3, R2 ;  /* 0x0000000200037202 */ /* 0x000fce0000000f00 */
.L_x_108:
[----:B--2---:R2:W3:Y:S02]  /*b390*/  SYNCS.PHASECHK.TRANS64.TRYWAIT P0, [R5+URZ+0xc8], R3 ;  /* 0x0000c803050075a7 */ /* 0x0044e400080011ff */
[----:B---3--:R-:W-:Y:S05]  /*b3a0*/  @!P0 NANOSLEEP.SYNCS 0x989680 ;  /* 0x009896800000895d */ /* 0x008fea0003900000 */
[----:B------:R-:W3:Y:S02]  /*b3b0*/  @!P0 SYNCS.PHASECHK.TRANS64 P0, [R5+URZ+0xc8], R3 ;  /* 0x0000c803050085a7 */ /* 0x000ee400080010ff */
[----:B---3--:R-:W-:Y:S05]  /*b3c0*/  @!P0 BRA `(.L_x_108) ;  /* 0xfffffffc00f08947 */ /* 0x008fea000383ffff */
[----:B------:R-:W-:Y:S05]  /*b3d0*/  BRA `(.L_x_109) ;  /* 0xffffffd400487947 */ /* 0x000fea000383ffff */
.L_x_52:
[----:B-1----:R1:W2:Y:S02]  /*b3e0*/  SYNCS.PHASECHK.TRANS64.TRYWAIT P0, [R3+URZ+0xb0], RZ ;  /* 0x0000b0ff030075a7 */ /* 0x0022a400080011ff */
[----:B--2---:R-:W-:Y:S05]  /*b3f0*/  @!P0 NANOSLEEP.SYNCS 0x989680 ;  /* 0x009896800000895d */ /* 0x004fea0003900000 */
[----:B------:R-:W2:Y:S02]  /*b400*/  @!P0 SYNCS.PHASECHK.TRANS64 P0, [R3+URZ+0xb0], RZ ;  /* 0x0000b0ff030085a7 */ /* 0x000ea400080010ff */
[----:B--2---:R-:W-:Y:S05]  /*b410*/  @!P0 BRA `(.L_x_52) ;  /* 0xfffffffc00f08947 */ /* 0x004fea000383ffff */
[----:B------:R-:W-:Y:S05]  /*b420*/  BRA `(.L_x_110) ;  /* 0xffffffe000187947 */ /* 0x000fea000383ffff */
.L_x_53:
[----:B------:R-:W-:Y:S01]  /*b430*/  HFMA2 R4, -RZ, RZ, -0.0 , 0 ;  /* 0x80000000ff047431 */ /* 0x000fe200000001ff */
[----:B------:R-:W-:-:S07]  /*b440*/  MOV R5, 0x80000000 ;  /* 0x8000000000057802 */ /* 0x000fce0000000f00 */
.L_x_111:
[----:B--2---:R2:W4:Y:S02]  /*b450*/  SYNCS.PHASECHK.TRANS64.TRYWAIT P0, [R3+URZ+0xd8], R5 ;  /* 0x0000d805030075a7 */ /* 0x00452400080011ff */
[----:B----4-:R-:W-:Y:S05]  /*b460*/  @!P0 NANOSLEEP.SYNCS 0x989680 ;  /* 0x009896800000895d */ /* 0x010fea0003900000 */
[----:B------:R-:W4:Y:S02]  /*b470*/  @!P0 SYNCS.PHASECHK.TRANS64 P0, [R3+URZ+0xd8], R5 ;  /* 0x0000d805030085a7 */ /* 0x000f2400080010ff */
[----:B----4-:R-:W-:Y:S05]  /*b480*/  @!P0 BRA `(.L_x_111) ;  /* 0xfffffffc00f08947 */ /* 0x010fea000383ffff */
[----:B------:R-:W-:Y:S05]  /*b490*/  BRA `(.L_x_112) ;  /* 0xffffffe000047947 */ /* 0x000fea000383ffff */
.L_x_56:
[----:B----4-:R4:W5:Y:S02]  /*b4a0*/  SYNCS.PHASECHK.TRANS64.TRYWAIT P0, [R3+URZ+0xd8], RZ ;  /* 0x0000d8ff030075a7 */ /* 0x01096400080011ff */
[----:B-----5:R-:W-:Y:S05]  /*b4b0*/  @!P0 NANOSLEEP.SYNCS 0x989680 ;  /* 0x009896800000895d */ /* 0x020fea0003900000 */
[----:B------:R-:W5:Y:S02]  /*b4c0*/  @!P0 SYNCS.PHASECHK.TRANS64 P0, [R3+URZ+0xd8], RZ ;  /* 0x0000d8ff030085a7 */ /* 0x000f6400080010ff */
[----:B-----5:R-:W-:Y:S05]  /*b4d0*/  @!P0 BRA `(.L_x_56) ;  /* 0xfffffffc00f08947 */ /* 0x020fea000383ffff */
[----:B------:R-:W-:Y:S05]  /*b4e0*/  BRA `(.L_x_113) ;  /* 0xfffffff000ac7947 */ /* 0x000fea000383ffff */
        .weak           $__internal_0_$__cuda_sm10x_tcgen05_guardrail_trap_col_being_dealloced_not_returned_by_alloc
        .type           $__internal_0_$__cuda_sm10x_tcgen05_guardrail_trap_col_being_dealloced_not_returned_by_alloc,@function
        .size           $__internal_0_$__cuda_sm10x_tcgen05_guardrail_trap_col_being_dealloced_not_returned_by_alloc,($__internal_1_$__cuda_sm10x_tcgen05_guardrail_trap_phase_invalid_during_alloc - $__internal_0_$__cuda_sm10x_tcgen05_guardrail_trap_col_being_dealloced_not_returned_by_alloc)
$__internal_0_$__cuda_sm10x_tcgen05_guardrail_trap_col_being_dealloced_not_returned_by_alloc:
[----:B------:R-:W-:Y:S05]  /*b4f0*/  BPT.TRAP 0x1 ;  /* 0x000000040000795c */ /* 0x000fea0000300000 */
[----:B------:R-:W-:-:S04]  /*b500*/  HFMA2 R3, -RZ, RZ, 0, 0 ;  /* 0x00000000ff037431 */ /* 0x000fc800000001ff */
[----:B------:R-:W-:Y:S05]  /*b510*/  RET.REL.NODEC R2 `(kernel_cutlass_kernel_flash_attncuteflash_fwd_sm100FlashAttentionForwardSm100_object_at__tensor0000o19211101213_tensor0000o19211101213_tensor0000o19210111213_tensor0000o19211101213_tensor_0) ;  /* 0xffffff4802b87950 */ /* 0x000fea0003c3ffff */
        .weak           $__internal_1_$__cuda_sm10x_tcgen05_guardrail_trap_phase_invalid_during_alloc
        .type           $__internal_1_$__cuda_sm10x_tcgen05_guardrail_trap_phase_invalid_during_alloc,@function
        .size           $__internal_1_$__cuda_sm10x_tcgen05_guardrail_trap_phase_invalid_during_alloc,($__internal_2_$__cuda_sm10x_tcgen05_guardrail_trap_unallocated_columns_being_dealloced - $__internal_1_$__cuda_sm10x_tcgen05_guardrail_trap_phase_invalid_during_alloc)
$__internal_1_$__cuda_sm10x_tcgen05_guardrail_trap_phase_invalid_during_alloc:
[----:B------:R-:W-:Y:S05]  /*b520*/  BPT.TRAP 0x1 ;  /* 0x000000040000795c */ /* 0x000fea0000300000 */
[----:B------:R-:W-:-:S04]  /*b530*/  MOV R3, 0x0 ;  /* 0x0000000000037802 */ /* 0x000fc80000000f00 */
[----:B------:R-:W-:Y:S05]  /*b540*/  RET.REL.NODEC R2 `(kernel_cutlass_kernel_flash_attncuteflash_fwd_sm100FlashAttentionForwardSm100_object_at__tensor0000o19211101213_tensor0000o19211101213_tensor0000o19210111213_tensor0000o19211101213_tensor_0) ;  /* 0xffffff4802ac7950 */ /* 0x000fea0003c3ffff */
        .weak           $__internal_2_$__cuda_sm10x_tcgen05_guardrail_trap_unallocated_columns_being_dealloced
        .type           $__internal_2_$__cuda_sm10x_tcgen05_guardrail_trap_unallocated_columns_being_dealloced,@function
        .size           $__internal_2_$__cuda_sm10x_tcgen05_guardrail_trap_unallocated_columns_being_dealloced,(.L_x_129 - $__internal_2_$__cuda_sm10x_tcgen05_guardrail_trap_unallocated_columns_being_dealloced)
$__internal_2_$__cuda_sm10x_tcgen05_guardrail_trap_unallocated_columns_being_dealloced:
[----:B------:R-:W-:Y:S05]  /*b550*/  BPT.TRAP 0x1 ;  /* 0x000000040000795c */ /* 0x000fea0000300000 */
[----:B------:R-:W-:-:S04]  /*b560*/  HFMA2 R3, -RZ, RZ, 0, 0 ;  /* 0x00000000ff037431 */ /* 0x000fc800000001ff */
[----:B------:R-:W-:Y:S05]  /*b570*/  RET.REL.NODEC R2 `(kernel_cutlass_kernel_flash_attncuteflash_fwd_sm100FlashAttentionForwardSm100_object_at__tensor0000o19211101213_tensor0000o19211101213_tensor0000o19210111213_tensor0000o19211101213_tensor_0) ;  /* 0xffffff4802a07950 */ /* 0x000fea0003c3ffff */
.L_x_114:
[----:B------:R-:W-:-:S00]  /*b580*/  BRA `(.L_x_114) ;  /* 0xfffffffc00fc7947 */ /* 0x000fc0000383ffff */
[----:B------:R-:W-:-:S00]  /*b590*/  NOP ;  /* 0x0000000000007918 */ /* 0x000fc00000000000 */
        /* <DEDUP_REMOVED lines=14> */
.L_x_129:


//--------------------- .nv.shared.kernel_cutlass_kernel_flash_attncuteflash_fwd_sm100FlashAttentionForwardSm100_object_at__tensor0000o19211101213_tensor0000o19211101213_tensor0000o19210111213_tensor0000o19211101213_tensor_0 --------------------------
	.section	.nv.shared.kernel_cutlass_kernel_flash_attncuteflash_fwd_sm100FlashAttentionForwardSm100_object_at__tensor0000o19211101213_tensor0000o19211101213_tensor0000o19210111213_tensor0000o19211101213_tensor_0,"aw",@nobits
	.sectionflags	@""
	.align	1024
	.zero		1024


//--------------------- .nv.shared.reserved.0     --------------------------
	.section	.nv.shared.reserved.0,"aw",@nobits
	.align	8
	.weak		__nv_reservedSMEM_offset_0_alias
	.size		__nv_reservedSMEM_offset_0_alias, 0, 64
	.other		__nv_reservedSMEM_offset_0_alias,@"STO_CUDA_RESERVED_SHARED STV_DEFAULT"
__nv_reservedSMEM_offset_0_alias:
	.zero		0
.nv.shared.reserved.0:
	.zero		64
	.weak		__nv_reservedSMEM_allocation_phase
	.type		__nv_reservedSMEM_allocation_phase,@object
	.size		__nv_reservedSMEM_allocation_phase,(.L_0 - __nv_reservedSMEM_allocation_phase)
__nv_reservedSMEM_allocation_phase:
	.zero		1
.L_0:
	.zero		7
	.weak		__nv_reservedSMEM_devtool_atexit_pc
	.type		__nv_reservedSMEM_devtool_atexit_pc,@object
	.size		__nv_reservedSMEM_devtool_atexit_pc,(__nv_reservedSMEM_allocation_mask - __nv_reservedSMEM_devtool_atexit_pc)
__nv_reservedSMEM_devtool_atexit_pc:
	.zero		8
	.weak		__nv_reservedSMEM_allocation_mask
	.type		__nv_reservedSMEM_allocation_mask,@object
	.size		__nv_reservedSMEM_allocation_mask,(.L_2 - __nv_reservedSMEM_allocation_mask)
__nv_reservedSMEM_allocation_mask:
	.zero		4
.L_2:


//--------------------- .nv.constant0.kernel_cutlass_kernel_flash_attncuteflash_fwd_sm100FlashAttentionForwardSm100_object_at__tensor0000o19211101213_tensor0000o19211101213_tensor0000o19210111213_tensor0000o19211101213_tensor_0 --------------------------
	.section	.nv.constant0.kernel_cutlass_kernel_flash_attncuteflash_fwd_sm100FlashAttentionForwardSm100_object_at__tensor0000o19211101213_tensor0000o19211101213_tensor0000o19210111213_tensor0000o19211101213_tensor_0,"a",@progbits
	.sectionflags	@""
	.align	4
.nv.constant0.kernel_cutlass_kernel_flash_attncuteflash_fwd_sm100FlashAttentionForwardSm100_object_at__tensor0000o19211101213_tensor0000o19211101213_tensor0000o19210111213_tensor0000o19211101213_tensor_0:
	.zero		1580


//--------------------- SYMBOLS --------------------------

	.type		.nv.reservedSmem.offset0,@object
	.size		.nv.reservedSmem.offset0,0x4
	.type		.nv.reservedSmem.cap,@object
	.size		.nv.reservedSmem.cap,0x4
